//
// Generated by NVIDIA NVVM Compiler
//
// Compiler Build ID: CL-36424714
// Cuda compilation tools, release 13.0, V13.0.88
// Based on NVVM 20.0.0
//

.version 9.0
.target sm_100
.address_size 64

	// .globl	_Z11idas_kernelP9input_tagPiPaP15search_stat_tagiS2_Pb
// stack has been demoted
// state has been demoted
// h_diff_table_shared has been demoted
.global .align 1 .b8 assert_direction2[1];
// movable_table_shared has been demoted
.global .align 1 .b8 assert_direction[1];
.const .align 4 .b8 pos_diff_table[16] = {252, 255, 255, 255, 1, 0, 0, 0, 255, 255, 255, 255, 4};
// input_i_shared has been demoted
// thread_state has been demoted

.visible .entry _Z11idas_kernelP9input_tagPiPaP15search_stat_tagiS2_Pb(
	.param .u64 .ptr .align 1 _Z11idas_kernelP9input_tagPiPaP15search_stat_tagiS2_Pb_param_0,
	.param .u64 .ptr .align 1 _Z11idas_kernelP9input_tagPiPaP15search_stat_tagiS2_Pb_param_1,
	.param .u64 .ptr .align 1 _Z11idas_kernelP9input_tagPiPaP15search_stat_tagiS2_Pb_param_2,
	.param .u64 .ptr .align 1 _Z11idas_kernelP9input_tagPiPaP15search_stat_tagiS2_Pb_param_3,
	.param .u32 _Z11idas_kernelP9input_tagPiPaP15search_stat_tagiS2_Pb_param_4,
	.param .u64 .ptr .align 1 _Z11idas_kernelP9input_tagPiPaP15search_stat_tagiS2_Pb_param_5,
	.param .u64 .ptr .align 1 _Z11idas_kernelP9input_tagPiPaP15search_stat_tagiS2_Pb_param_6
)
{
	.local .align 16 .b8 	__local_depot0[32];
	.reg .b64 	%SP;
	.reg .b64 	%SPL;
	.reg .pred 	%p<220>;
	.reg .b16 	%rs<999>;
	.reg .b32 	%r<674>;
	.reg .b64 	%rd<398>;
	// demoted variable
	.shared .align 4 .b8 stack[2432];
	// demoted variable
	.shared .align 1 .b8 state[576];
	// demoted variable
	.shared .align 1 .b8 h_diff_table_shared[1024];
	// demoted variable
	.shared .align 1 .b8 movable_table_shared[64];
	// demoted variable
	.shared .align 4 .u32 input_i_shared;
	// demoted variable
	.shared .align 4 .b8 thread_state[128];
	mov.u64 	%SPL, __local_depot0;
	ld.param.u64 	%rd15, [_Z11idas_kernelP9input_tagPiPaP15search_stat_tagiS2_Pb_param_1];
	ld.param.u64 	%rd16, [_Z11idas_kernelP9input_tagPiPaP15search_stat_tagiS2_Pb_param_5];
	ld.param.u64 	%rd17, [_Z11idas_kernelP9input_tagPiPaP15search_stat_tagiS2_Pb_param_6];
	cvta.to.global.u64 	%rd1, %rd17;
	cvta.to.global.u64 	%rd2, %rd16;
	cvta.to.global.u64 	%rd3, %rd15;
	add.u64 	%rd4, %SPL, 16;
	add.u64 	%rd5, %SPL, 0;
	mov.u32 	%r1, %tid.x;
	setp.gt.u32 	%p1, %r1, 15;
	mov.u32 	%r2, %ntid.x;
	add.s32 	%r3, %r1, %r2;
	max.u32 	%r95, %r3, 16;
	setp.lt.u32 	%p2, %r3, 16;
	selp.u32 	%r96, 1, 0, %p2;
	add.s32 	%r97, %r3, %r96;
	sub.s32 	%r98, %r95, %r97;
	div.u32 	%r99, %r98, %r2;
	add.s32 	%r4, %r99, %r96;
	@%p1 bra 	$L__BB0_25;
	and.b32  	%r5, %r4, 3;
	setp.eq.s32 	%p3, %r5, 3;
	shl.b32 	%r100, %r1, 2;
	cvt.u64.u32 	%rd20, %r100;
	add.s64 	%rd6, %rd1, %rd20;
	mov.u32 	%r101, movable_table_shared;
	add.s32 	%r6, %r101, %r100;
	shl.b32 	%r102, %r3, 2;
	cvt.u64.u32 	%rd21, %r102;
	add.s64 	%rd7, %rd1, %rd21;
	shl.b32 	%r7, %r2, 2;
	add.s32 	%r8, %r6, %r7;
	mov.u32 	%r653, %r1;
	@%p3 bra 	$L__BB0_5;
	ld.global.u8 	%rs105, [%rd6];
	st.shared.u8 	[%r6], %rs105;
	setp.eq.s32 	%p4, %r5, 0;
	mov.u32 	%r653, %r3;
	@%p4 bra 	$L__BB0_5;
	ld.global.u8 	%rs106, [%rd7];
	st.shared.u8 	[%r8], %rs106;
	add.s32 	%r653, %r3, %r2;
	setp.eq.s32 	%p5, %r5, 1;
	@%p5 bra 	$L__BB0_5;
	shl.b32 	%r103, %r653, 2;
	cvt.u64.u32 	%rd22, %r103;
	add.s64 	%rd23, %rd1, %rd22;
	ld.global.u8 	%rs107, [%rd23];
	add.s32 	%r104, %r8, %r7;
	st.shared.u8 	[%r104], %rs107;
	add.s32 	%r653, %r653, %r2;
$L__BB0_5:
	setp.lt.u32 	%p6, %r4, 3;
	@%p6 bra 	$L__BB0_7;
$L__BB0_6:
	shl.b32 	%r105, %r653, 2;
	cvt.u64.u32 	%rd24, %r105;
	add.s64 	%rd25, %rd1, %rd24;
	ld.global.u8 	%rs108, [%rd25];
	add.s32 	%r107, %r101, %r105;
	st.shared.u8 	[%r107], %rs108;
	add.s32 	%r108, %r653, %r2;
	shl.b32 	%r109, %r108, 2;
	cvt.u64.u32 	%rd26, %r109;
	add.s64 	%rd27, %rd1, %rd26;
	ld.global.u8 	%rs109, [%rd27];
	add.s32 	%r110, %r107, %r7;
	st.shared.u8 	[%r110], %rs109;
	add.s32 	%r111, %r108, %r2;
	shl.b32 	%r112, %r111, 2;
	cvt.u64.u32 	%rd28, %r112;
	add.s64 	%rd29, %rd1, %rd28;
	ld.global.u8 	%rs110, [%rd29];
	add.s32 	%r113, %r110, %r7;
	st.shared.u8 	[%r113], %rs110;
	add.s32 	%r114, %r111, %r2;
	shl.b32 	%r115, %r114, 2;
	cvt.u64.u32 	%rd30, %r115;
	add.s64 	%rd31, %rd1, %rd30;
	ld.global.u8 	%rs111, [%rd31];
	add.s32 	%r116, %r113, %r7;
	st.shared.u8 	[%r116], %rs111;
	add.s32 	%r653, %r114, %r2;
	setp.lt.u32 	%p7, %r653, 16;
	@%p7 bra 	$L__BB0_6;
$L__BB0_7:
	setp.eq.s32 	%p8, %r5, 3;
	mov.u32 	%r655, %r1;
	@%p8 bra 	$L__BB0_11;
	ld.global.u8 	%rs112, [%rd6+1];
	st.shared.u8 	[%r6+1], %rs112;
	setp.eq.s32 	%p9, %r5, 0;
	mov.u32 	%r655, %r3;
	@%p9 bra 	$L__BB0_11;
	ld.global.u8 	%rs113, [%rd7+1];
	add.s32 	%r14, %r8, 1;
	st.shared.u8 	[%r8+1], %rs113;
	add.s32 	%r655, %r3, %r2;
	setp.eq.s32 	%p10, %r5, 1;
	@%p10 bra 	$L__BB0_11;
	shl.b32 	%r117, %r655, 2;
	cvt.u64.u32 	%rd32, %r117;
	add.s64 	%rd33, %rd1, %rd32;
	ld.global.u8 	%rs114, [%rd33+1];
	add.s32 	%r118, %r14, %r7;
	st.shared.u8 	[%r118], %rs114;
	add.s32 	%r655, %r655, %r2;
$L__BB0_11:
	setp.lt.u32 	%p11, %r4, 3;
	@%p11 bra 	$L__BB0_13;
$L__BB0_12:
	shl.b32 	%r119, %r655, 2;
	cvt.u64.u32 	%rd34, %r119;
	add.s64 	%rd35, %rd1, %rd34;
	ld.global.u8 	%rs115, [%rd35+1];
	add.s32 	%r121, %r101, %r119;
	add.s32 	%r122, %r121, 1;
	st.shared.u8 	[%r121+1], %rs115;
	add.s32 	%r123, %r655, %r2;
	shl.b32 	%r124, %r123, 2;
	cvt.u64.u32 	%rd36, %r124;
	add.s64 	%rd37, %rd1, %rd36;
	ld.global.u8 	%rs116, [%rd37+1];
	add.s32 	%r125, %r122, %r7;
	st.shared.u8 	[%r125], %rs116;
	add.s32 	%r126, %r123, %r2;
	shl.b32 	%r127, %r126, 2;
	cvt.u64.u32 	%rd38, %r127;
	add.s64 	%rd39, %rd1, %rd38;
	ld.global.u8 	%rs117, [%rd39+1];
	add.s32 	%r128, %r125, %r7;
	st.shared.u8 	[%r128], %rs117;
	add.s32 	%r129, %r126, %r2;
	shl.b32 	%r130, %r129, 2;
	cvt.u64.u32 	%rd40, %r130;
	add.s64 	%rd41, %rd1, %rd40;
	ld.global.u8 	%rs118, [%rd41+1];
	add.s32 	%r131, %r128, %r7;
	st.shared.u8 	[%r131], %rs118;
	add.s32 	%r655, %r129, %r2;
	setp.lt.u32 	%p12, %r655, 16;
	@%p12 bra 	$L__BB0_12;
$L__BB0_13:
	setp.eq.s32 	%p13, %r5, 3;
	mov.u32 	%r657, %r1;
	@%p13 bra 	$L__BB0_17;
	ld.global.u8 	%rs119, [%rd6+2];
	st.shared.u8 	[%r6+2], %rs119;
	setp.eq.s32 	%p14, %r5, 0;
	mov.u32 	%r657, %r3;
	@%p14 bra 	$L__BB0_17;
	ld.global.u8 	%rs120, [%rd7+2];
	add.s32 	%r20, %r8, 2;
	st.shared.u8 	[%r8+2], %rs120;
	add.s32 	%r657, %r3, %r2;
	setp.eq.s32 	%p15, %r5, 1;
	@%p15 bra 	$L__BB0_17;
	shl.b32 	%r132, %r657, 2;
	cvt.u64.u32 	%rd42, %r132;
	add.s64 	%rd43, %rd1, %rd42;
	ld.global.u8 	%rs121, [%rd43+2];
	add.s32 	%r133, %r20, %r7;
	st.shared.u8 	[%r133], %rs121;
	add.s32 	%r657, %r657, %r2;
$L__BB0_17:
	setp.lt.u32 	%p16, %r4, 3;
	@%p16 bra 	$L__BB0_19;
$L__BB0_18:
	shl.b32 	%r134, %r657, 2;
	cvt.u64.u32 	%rd44, %r134;
	add.s64 	%rd45, %rd1, %rd44;
	ld.global.u8 	%rs122, [%rd45+2];
	add.s32 	%r136, %r101, %r134;
	add.s32 	%r137, %r136, 2;
	st.shared.u8 	[%r136+2], %rs122;
	add.s32 	%r138, %r657, %r2;
	shl.b32 	%r139, %r138, 2;
	cvt.u64.u32 	%rd46, %r139;
	add.s64 	%rd47, %rd1, %rd46;
	ld.global.u8 	%rs123, [%rd47+2];
	add.s32 	%r140, %r137, %r7;
	st.shared.u8 	[%r140], %rs123;
	add.s32 	%r141, %r138, %r2;
	shl.b32 	%r142, %r141, 2;
	cvt.u64.u32 	%rd48, %r142;
	add.s64 	%rd49, %rd1, %rd48;
	ld.global.u8 	%rs124, [%rd49+2];
	add.s32 	%r143, %r140, %r7;
	st.shared.u8 	[%r143], %rs124;
	add.s32 	%r144, %r141, %r2;
	shl.b32 	%r145, %r144, 2;
	cvt.u64.u32 	%rd50, %r145;
	add.s64 	%rd51, %rd1, %rd50;
	ld.global.u8 	%rs125, [%rd51+2];
	add.s32 	%r146, %r143, %r7;
	st.shared.u8 	[%r146], %rs125;
	add.s32 	%r657, %r144, %r2;
	setp.lt.u32 	%p17, %r657, 16;
	@%p17 bra 	$L__BB0_18;
$L__BB0_19:
	setp.eq.s32 	%p18, %r5, 3;
	mov.u32 	%r659, %r1;
	@%p18 bra 	$L__BB0_23;
	ld.global.u8 	%rs126, [%rd6+3];
	st.shared.u8 	[%r6+3], %rs126;
	setp.eq.s32 	%p19, %r5, 0;
	mov.u32 	%r659, %r3;
	@%p19 bra 	$L__BB0_23;
	ld.global.u8 	%rs127, [%rd7+3];
	add.s32 	%r26, %r8, 3;
	st.shared.u8 	[%r8+3], %rs127;
	add.s32 	%r659, %r3, %r2;
	setp.eq.s32 	%p20, %r5, 1;
	@%p20 bra 	$L__BB0_23;
	shl.b32 	%r147, %r659, 2;
	cvt.u64.u32 	%rd52, %r147;
	add.s64 	%rd53, %rd1, %rd52;
	ld.global.u8 	%rs128, [%rd53+3];
	add.s32 	%r148, %r26, %r7;
	st.shared.u8 	[%r148], %rs128;
	add.s32 	%r659, %r659, %r2;
$L__BB0_23:
	setp.lt.u32 	%p21, %r4, 3;
	@%p21 bra 	$L__BB0_25;
$L__BB0_24:
	shl.b32 	%r149, %r659, 2;
	cvt.u64.u32 	%rd54, %r149;
	add.s64 	%rd55, %rd1, %rd54;
	ld.global.u8 	%rs129, [%rd55+3];
	add.s32 	%r151, %r101, %r149;
	add.s32 	%r152, %r151, 3;
	st.shared.u8 	[%r151+3], %rs129;
	add.s32 	%r153, %r659, %r2;
	shl.b32 	%r154, %r153, 2;
	cvt.u64.u32 	%rd56, %r154;
	add.s64 	%rd57, %rd1, %rd56;
	ld.global.u8 	%rs130, [%rd57+3];
	add.s32 	%r155, %r152, %r7;
	st.shared.u8 	[%r155], %rs130;
	add.s32 	%r156, %r153, %r2;
	shl.b32 	%r157, %r156, 2;
	cvt.u64.u32 	%rd58, %r157;
	add.s64 	%rd59, %rd1, %rd58;
	ld.global.u8 	%rs131, [%rd59+3];
	add.s32 	%r158, %r155, %r7;
	st.shared.u8 	[%r158], %rs131;
	add.s32 	%r159, %r156, %r2;
	shl.b32 	%r160, %r159, 2;
	cvt.u64.u32 	%rd60, %r160;
	add.s64 	%rd61, %rd1, %rd60;
	ld.global.u8 	%rs132, [%rd61+3];
	add.s32 	%r161, %r158, %r7;
	st.shared.u8 	[%r161], %rs132;
	add.s32 	%r659, %r159, %r2;
	setp.lt.u32 	%p22, %r659, 16;
	@%p22 bra 	$L__BB0_24;
$L__BB0_25:
	and.b32  	%r32, %r4, 3;
	shl.b32 	%r33, %r1, 6;
	add.s32 	%r34, %r3, %r2;
	add.s32 	%r35, %r34, %r2;
	mov.b32 	%r661, 0;
$L__BB0_26:
	setp.gt.u32 	%p23, %r1, 15;
	@%p23 bra 	$L__BB0_33;
	setp.eq.s32 	%p24, %r32, 3;
	and.b32  	%r163, %r661, -4;
	mov.u32 	%r164, h_diff_table_shared;
	add.s32 	%r165, %r164, %r163;
	and.b32  	%r166, %r661, 3;
	add.s32 	%r37, %r165, %r166;
	mov.u32 	%r662, %r1;
	@%p24 bra 	$L__BB0_31;
	setp.eq.s32 	%p25, %r32, 0;
	add.s32 	%r167, %r33, %r661;
	cvt.u64.u32 	%rd62, %r167;
	add.s64 	%rd63, %rd2, %rd62;
	ld.global.u8 	%rs133, [%rd63];
	add.s32 	%r38, %r37, %r33;
	st.shared.u8 	[%r38], %rs133;
	mov.u32 	%r662, %r3;
	@%p25 bra 	$L__BB0_31;
	setp.eq.s32 	%p26, %r32, 1;
	shl.b32 	%r169, %r3, 6;
	add.s32 	%r170, %r169, %r661;
	cvt.u64.u32 	%rd64, %r170;
	add.s64 	%rd65, %rd2, %rd64;
	ld.global.u8 	%rs134, [%rd65];
	shl.b32 	%r39, %r2, 6;
	add.s32 	%r40, %r38, %r39;
	st.shared.u8 	[%r40], %rs134;
	mov.u32 	%r662, %r34;
	@%p26 bra 	$L__BB0_31;
	shl.b32 	%r171, %r34, 6;
	add.s32 	%r172, %r171, %r661;
	cvt.u64.u32 	%rd66, %r172;
	add.s64 	%rd67, %rd2, %rd66;
	ld.global.u8 	%rs135, [%rd67];
	add.s32 	%r173, %r40, %r39;
	st.shared.u8 	[%r173], %rs135;
	mov.u32 	%r662, %r35;
$L__BB0_31:
	setp.lt.u32 	%p27, %r4, 3;
	@%p27 bra 	$L__BB0_33;
$L__BB0_32:
	shl.b32 	%r174, %r662, 6;
	add.s32 	%r175, %r174, %r661;
	cvt.u64.u32 	%rd68, %r175;
	add.s64 	%rd69, %rd2, %rd68;
	ld.global.u8 	%rs136, [%rd69];
	add.s32 	%r176, %r37, %r174;
	st.shared.u8 	[%r176], %rs136;
	add.s32 	%r177, %r662, %r2;
	shl.b32 	%r178, %r177, 6;
	add.s32 	%r179, %r178, %r661;
	cvt.u64.u32 	%rd70, %r179;
	add.s64 	%rd71, %rd2, %rd70;
	ld.global.u8 	%rs137, [%rd71];
	shl.b32 	%r180, %r2, 6;
	add.s32 	%r181, %r176, %r180;
	st.shared.u8 	[%r181], %rs137;
	add.s32 	%r182, %r177, %r2;
	shl.b32 	%r183, %r182, 6;
	add.s32 	%r184, %r183, %r661;
	cvt.u64.u32 	%rd72, %r184;
	add.s64 	%rd73, %rd2, %rd72;
	ld.global.u8 	%rs138, [%rd73];
	add.s32 	%r185, %r181, %r180;
	st.shared.u8 	[%r185], %rs138;
	add.s32 	%r186, %r182, %r2;
	shl.b32 	%r187, %r186, 6;
	add.s32 	%r188, %r187, %r661;
	cvt.u64.u32 	%rd74, %r188;
	add.s64 	%rd75, %rd2, %rd74;
	ld.global.u8 	%rs139, [%rd75];
	add.s32 	%r189, %r185, %r180;
	st.shared.u8 	[%r189], %rs139;
	shl.b32 	%r190, %r2, 2;
	add.s32 	%r662, %r190, %r662;
	setp.lt.u32 	%p28, %r662, 16;
	@%p28 bra 	$L__BB0_32;
$L__BB0_33:
	add.s32 	%r661, %r661, 1;
	setp.ne.s32 	%p29, %r661, 64;
	@%p29 bra 	$L__BB0_26;
	bar.sync 	0;
	mov.u32 	%r45, %ctaid.x;
	setp.eq.s32 	%p30, %r45, 0;
	mov.b32 	%r664, 0;
	@%p30 bra 	$L__BB0_36;
	add.s32 	%r192, %r45, -1;
	mul.wide.u32 	%rd76, %r192, 4;
	add.s64 	%rd77, %rd3, %rd76;
	ld.global.u32 	%r664, [%rd77];
$L__BB0_36:
	mul.wide.u32 	%rd78, %r45, 4;
	add.s64 	%rd79, %rd3, %rd78;
	ld.global.u32 	%r48, [%rd79];
	add.s32 	%r670, %r664, %r1;
	shl.b32 	%r193, %r1, 2;
	mov.u32 	%r194, thread_state;
	add.s32 	%r50, %r194, %r193;
	mov.b32 	%r195, 0;
	st.shared.u32 	[%r50], %r195;
	mov.u32 	%r196, stack;
	mad.lo.s32 	%r197, %r1, 76, %r196;
	add.s32 	%r51, %r197, 8;
	st.shared.u32 	[%r197+8], %r670;
	setp.ne.s32 	%p31, %r664, %r48;
	mov.u32 	%r198, state;
	mad.lo.s32 	%r199, %r1, 18, %r198;
	add.s32 	%r52, %r199, 16;
	mov.b16 	%rs988, 0;
	@%p31 bra 	$L__BB0_82;
	mov.b32 	%r200, 2;
	st.shared.u32 	[%r50], %r200;
	add.s32 	%r201, %r1, 1;
	and.b32  	%r665, %r201, 31;
$L__BB0_38:
	shl.b32 	%r202, %r665, 2;
	add.s32 	%r55, %r194, %r202;
	atom.relaxed.shared.cas.b32 	%r204, [%r55], 0, 1;
	and.b32  	%r205, %r204, 255;
	setp.ne.s32 	%p32, %r205, 0;
	@%p32 bra 	$L__BB0_134;
	mad.lo.s32 	%r207, %r665, 76, %r196;
	add.s32 	%r56, %r207, 1;
	ld.shared.v2.u8 	{%rs141, %rs1}, [%r207];
	setp.ne.s16 	%p33, %rs1, %rs141;
	@%p33 bra 	$L__BB0_41;
	add.s32 	%r646, %r665, 1;
	and.b32  	%r665, %r646, 31;
	shl.b32 	%r647, %r646, 2;
	and.b32  	%r648, %r647, 124;
	add.s32 	%r650, %r194, %r648;
	mov.b32 	%r651, 0;
	st.shared.u32 	[%r650], %r651;
	setp.eq.s32 	%p219, %r665, %r1;
	@%p219 bra 	$L__BB0_134;
	bra.uni 	$L__BB0_38;
$L__BB0_41:
	ld.param.u64 	%rd391, [_Z11idas_kernelP9input_tagPiPaP15search_stat_tagiS2_Pb_param_0];
	ld.shared.u32 	%r208, [%r56+7];
	cvta.to.global.u64 	%rd80, %rd391;
	mul.wide.s32 	%rd81, %r208, 24;
	add.s64 	%rd82, %rd80, %rd81;
	ld.global.u32 	%r209, [%rd82];
	bfe.u32 	%r210, %r209, 0, 8;
	cvt.u16.u32 	%rs2, %r210;
	and.b16  	%rs142, %rs2, 255;
	bfe.u32 	%r211, %r209, 8, 8;
	cvt.u16.u32 	%rs3, %r211;
	bfe.u32 	%r212, %r209, 16, 8;
	cvt.u16.u32 	%rs4, %r212;
	bfe.u32 	%r213, %r209, 24, 8;
	cvt.u16.u32 	%rs5, %r213;
	ld.global.u32 	%r214, [%rd82+4];
	bfe.u32 	%r215, %r214, 0, 8;
	cvt.u16.u32 	%rs6, %r215;
	bfe.u32 	%r216, %r214, 8, 8;
	cvt.u16.u32 	%rs7, %r216;
	bfe.u32 	%r217, %r214, 16, 8;
	cvt.u16.u32 	%rs8, %r217;
	bfe.u32 	%r218, %r214, 24, 8;
	cvt.u16.u32 	%rs9, %r218;
	ld.global.u32 	%r219, [%rd82+8];
	bfe.u32 	%r220, %r219, 0, 8;
	cvt.u16.u32 	%rs10, %r220;
	bfe.u32 	%r221, %r219, 8, 8;
	cvt.u16.u32 	%rs11, %r221;
	bfe.u32 	%r222, %r219, 16, 8;
	cvt.u16.u32 	%rs12, %r222;
	bfe.u32 	%r223, %r219, 24, 8;
	cvt.u16.u32 	%rs13, %r223;
	ld.global.u32 	%r224, [%rd82+12];
	bfe.u32 	%r225, %r224, 0, 8;
	cvt.u16.u32 	%rs14, %r225;
	bfe.u32 	%r226, %r224, 8, 8;
	cvt.u16.u32 	%rs15, %r226;
	bfe.u32 	%r227, %r224, 16, 8;
	cvt.u16.u32 	%rs16, %r227;
	bfe.u32 	%r228, %r224, 24, 8;
	cvt.u16.u32 	%rs17, %r228;
	ld.global.u32 	%r229, [%rd82+16];
	ld.global.u8 	%rs143, [%rd82+20];
	mov.b16 	%rs144, 0;
	st.shared.v2.u8 	[%r51+-8], {%rs144, %rs144};
	st.shared.u32 	[%r51], %r208;
	st.shared.u8 	[%r51+-6], %rs143;
	st.shared.u32 	[%r51+-4], %r229;
	setp.ne.s16 	%p34, %rs142, 0;
	@%p34 bra 	$L__BB0_43;
	mov.b16 	%rs145, 0;
	st.shared.u8 	[%r52], %rs145;
$L__BB0_43:
	add.s32 	%r58, %r52, -16;
	st.shared.u8 	[%r52+-16], %rs2;
	and.b16  	%rs146, %rs3, 255;
	setp.ne.s16 	%p35, %rs146, 0;
	@%p35 bra 	$L__BB0_45;
	mov.b16 	%rs147, 1;
	st.shared.u8 	[%r52], %rs147;
$L__BB0_45:
	st.shared.u8 	[%r52+-15], %rs3;
	and.b16  	%rs148, %rs4, 255;
	setp.ne.s16 	%p36, %rs148, 0;
	@%p36 bra 	$L__BB0_47;
	mov.b16 	%rs149, 2;
	st.shared.u8 	[%r52], %rs149;
$L__BB0_47:
	st.shared.u8 	[%r52+-14], %rs4;
	and.b16  	%rs150, %rs5, 255;
	setp.ne.s16 	%p37, %rs150, 0;
	@%p37 bra 	$L__BB0_49;
	mov.b16 	%rs151, 3;
	st.shared.u8 	[%r52], %rs151;
$L__BB0_49:
	st.shared.u8 	[%r52+-13], %rs5;
	and.b16  	%rs152, %rs6, 255;
	setp.ne.s16 	%p38, %rs152, 0;
	@%p38 bra 	$L__BB0_51;
	mov.b16 	%rs153, 4;
	st.shared.u8 	[%r52], %rs153;
$L__BB0_51:
	st.shared.u8 	[%r52+-12], %rs6;
	and.b16  	%rs154, %rs7, 255;
	setp.ne.s16 	%p39, %rs154, 0;
	@%p39 bra 	$L__BB0_53;
	mov.b16 	%rs155, 5;
	st.shared.u8 	[%r52], %rs155;
$L__BB0_53:
	st.shared.u8 	[%r52+-11], %rs7;
	and.b16  	%rs156, %rs8, 255;
	setp.ne.s16 	%p40, %rs156, 0;
	@%p40 bra 	$L__BB0_55;
	mov.b16 	%rs157, 6;
	st.shared.u8 	[%r52], %rs157;
$L__BB0_55:
	st.shared.u8 	[%r52+-10], %rs8;
	and.b16  	%rs158, %rs9, 255;
	setp.ne.s16 	%p41, %rs158, 0;
	@%p41 bra 	$L__BB0_57;
	mov.b16 	%rs159, 7;
	st.shared.u8 	[%r52], %rs159;
$L__BB0_57:
	st.shared.u8 	[%r52+-9], %rs9;
	and.b16  	%rs160, %rs10, 255;
	setp.ne.s16 	%p42, %rs160, 0;
	@%p42 bra 	$L__BB0_59;
	mov.b16 	%rs161, 8;
	st.shared.u8 	[%r52], %rs161;
$L__BB0_59:
	st.shared.u8 	[%r52+-8], %rs10;
	and.b16  	%rs162, %rs11, 255;
	setp.ne.s16 	%p43, %rs162, 0;
	@%p43 bra 	$L__BB0_61;
	mov.b16 	%rs163, 9;
	st.shared.u8 	[%r52], %rs163;
$L__BB0_61:
	st.shared.u8 	[%r52+-7], %rs11;
	and.b16  	%rs164, %rs12, 255;
	setp.ne.s16 	%p44, %rs164, 0;
	@%p44 bra 	$L__BB0_63;
	mov.b16 	%rs165, 10;
	st.shared.u8 	[%r52], %rs165;
$L__BB0_63:
	st.shared.u8 	[%r52+-6], %rs12;
	and.b16  	%rs166, %rs13, 255;
	setp.ne.s16 	%p45, %rs166, 0;
	@%p45 bra 	$L__BB0_65;
	mov.b16 	%rs167, 11;
	st.shared.u8 	[%r52], %rs167;
$L__BB0_65:
	st.shared.u8 	[%r52+-5], %rs13;
	and.b16  	%rs168, %rs14, 255;
	setp.ne.s16 	%p46, %rs168, 0;
	@%p46 bra 	$L__BB0_67;
	mov.b16 	%rs169, 12;
	st.shared.u8 	[%r52], %rs169;
$L__BB0_67:
	st.shared.u8 	[%r52+-4], %rs14;
	and.b16  	%rs170, %rs15, 255;
	setp.ne.s16 	%p47, %rs170, 0;
	@%p47 bra 	$L__BB0_69;
	mov.b16 	%rs171, 13;
	st.shared.u8 	[%r52], %rs171;
$L__BB0_69:
	st.shared.u8 	[%r52+-3], %rs15;
	and.b16  	%rs172, %rs16, 255;
	setp.ne.s16 	%p48, %rs172, 0;
	@%p48 bra 	$L__BB0_71;
	mov.b16 	%rs173, 14;
	st.shared.u8 	[%r52], %rs173;
$L__BB0_71:
	st.shared.u8 	[%r52+-2], %rs16;
	and.b16  	%rs174, %rs17, 255;
	setp.ne.s16 	%p49, %rs174, 0;
	@%p49 bra 	$L__BB0_73;
	mov.b16 	%rs175, 15;
	st.shared.u8 	[%r52], %rs175;
$L__BB0_73:
	cvt.u32.u16 	%r230, %rs1;
	and.b32  	%r59, %r230, 255;
	and.b16  	%rs176, %rs1, 255;
	st.shared.u8 	[%r52+-1], %rs17;
	cvt.u64.u16 	%rd83, %rs2;
	and.b64  	%rd84, %rd83, 255;
	add.s64 	%rd85, %rd5, %rd84;
	mov.b16 	%rs177, 0;
	st.local.u8 	[%rd85], %rs177;
	add.s64 	%rd86, %rd4, %rd84;
	st.local.u8 	[%rd86], %rs177;
	cvt.u64.u16 	%rd87, %rs3;
	and.b64  	%rd88, %rd87, 255;
	add.s64 	%rd89, %rd5, %rd88;
	mov.b16 	%rs178, 1;
	st.local.u8 	[%rd89], %rs178;
	add.s64 	%rd90, %rd4, %rd88;
	st.local.u8 	[%rd90], %rs177;
	cvt.u64.u16 	%rd91, %rs4;
	and.b64  	%rd92, %rd91, 255;
	add.s64 	%rd93, %rd5, %rd92;
	mov.b16 	%rs179, 2;
	st.local.u8 	[%rd93], %rs179;
	add.s64 	%rd94, %rd4, %rd92;
	st.local.u8 	[%rd94], %rs177;
	cvt.u64.u16 	%rd95, %rs5;
	and.b64  	%rd96, %rd95, 255;
	add.s64 	%rd97, %rd5, %rd96;
	mov.b16 	%rs180, 3;
	st.local.u8 	[%rd97], %rs180;
	add.s64 	%rd98, %rd4, %rd96;
	st.local.u8 	[%rd98], %rs177;
	cvt.u64.u16 	%rd99, %rs6;
	and.b64  	%rd100, %rd99, 255;
	add.s64 	%rd101, %rd5, %rd100;
	st.local.u8 	[%rd101], %rs177;
	add.s64 	%rd102, %rd4, %rd100;
	st.local.u8 	[%rd102], %rs178;
	cvt.u64.u16 	%rd103, %rs7;
	and.b64  	%rd104, %rd103, 255;
	add.s64 	%rd105, %rd5, %rd104;
	st.local.u8 	[%rd105], %rs178;
	add.s64 	%rd106, %rd4, %rd104;
	st.local.u8 	[%rd106], %rs178;
	cvt.u64.u16 	%rd107, %rs8;
	and.b64  	%rd108, %rd107, 255;
	add.s64 	%rd109, %rd5, %rd108;
	st.local.u8 	[%rd109], %rs179;
	add.s64 	%rd110, %rd4, %rd108;
	st.local.u8 	[%rd110], %rs178;
	cvt.u64.u16 	%rd111, %rs9;
	and.b64  	%rd112, %rd111, 255;
	add.s64 	%rd113, %rd5, %rd112;
	st.local.u8 	[%rd113], %rs180;
	add.s64 	%rd114, %rd4, %rd112;
	st.local.u8 	[%rd114], %rs178;
	cvt.u64.u16 	%rd115, %rs10;
	and.b64  	%rd116, %rd115, 255;
	add.s64 	%rd117, %rd5, %rd116;
	st.local.u8 	[%rd117], %rs177;
	add.s64 	%rd118, %rd4, %rd116;
	st.local.u8 	[%rd118], %rs179;
	cvt.u64.u16 	%rd119, %rs11;
	and.b64  	%rd120, %rd119, 255;
	add.s64 	%rd121, %rd5, %rd120;
	st.local.u8 	[%rd121], %rs178;
	add.s64 	%rd122, %rd4, %rd120;
	st.local.u8 	[%rd122], %rs179;
	cvt.u64.u16 	%rd123, %rs12;
	and.b64  	%rd124, %rd123, 255;
	add.s64 	%rd125, %rd5, %rd124;
	st.local.u8 	[%rd125], %rs179;
	add.s64 	%rd126, %rd4, %rd124;
	st.local.u8 	[%rd126], %rs179;
	cvt.u64.u16 	%rd127, %rs13;
	and.b64  	%rd128, %rd127, 255;
	add.s64 	%rd129, %rd5, %rd128;
	st.local.u8 	[%rd129], %rs180;
	add.s64 	%rd130, %rd4, %rd128;
	st.local.u8 	[%rd130], %rs179;
	cvt.u64.u16 	%rd131, %rs14;
	and.b64  	%rd132, %rd131, 255;
	add.s64 	%rd133, %rd5, %rd132;
	st.local.u8 	[%rd133], %rs177;
	add.s64 	%rd134, %rd4, %rd132;
	st.local.u8 	[%rd134], %rs180;
	cvt.u64.u16 	%rd135, %rs15;
	and.b64  	%rd136, %rd135, 255;
	add.s64 	%rd137, %rd5, %rd136;
	st.local.u8 	[%rd137], %rs178;
	add.s64 	%rd138, %rd4, %rd136;
	st.local.u8 	[%rd138], %rs180;
	cvt.u64.u16 	%rd139, %rs16;
	and.b64  	%rd140, %rd139, 255;
	add.s64 	%rd141, %rd5, %rd140;
	st.local.u8 	[%rd141], %rs179;
	add.s64 	%rd142, %rd4, %rd140;
	st.local.u8 	[%rd142], %rs180;
	cvt.u64.u16 	%rd143, %rs17;
	and.b64  	%rd144, %rd143, 255;
	add.s64 	%rd145, %rd5, %rd144;
	st.local.u8 	[%rd145], %rs180;
	add.s64 	%rd146, %rd4, %rd144;
	st.local.u8 	[%rd146], %rs180;
	ld.local.u8 	%rs181, [%rd5+1];
	setp.gt.u16 	%p50, %rs181, 1;
	add.s16 	%rs182, %rs181, -1;
	sub.s16 	%rs183, 1, %rs181;
	selp.b16 	%rs184, %rs182, %rs183, %p50;
	ld.local.u8 	%rs185, [%rd4+1];
	add.s16 	%rs186, %rs184, %rs185;
	ld.local.v2.u8 	{%rs187, %rs188}, [%rd5+2];
	setp.gt.u16 	%p51, %rs187, 2;
	add.s16 	%rs189, %rs187, -2;
	sub.s16 	%rs190, 2, %rs187;
	selp.b16 	%rs191, %rs189, %rs190, %p51;
	add.s16 	%rs192, %rs186, %rs191;
	ld.local.v2.u8 	{%rs193, %rs194}, [%rd4+2];
	add.s16 	%rs195, %rs192, %rs193;
	setp.gt.u16 	%p52, %rs188, 3;
	add.s16 	%rs196, %rs188, -3;
	sub.s16 	%rs197, 3, %rs188;
	selp.b16 	%rs198, %rs196, %rs197, %p52;
	add.s16 	%rs199, %rs195, %rs198;
	add.s16 	%rs200, %rs199, %rs194;
	ld.local.u32 	%r231, [%rd5+4];
	bfe.u32 	%r232, %r231, 0, 8;
	cvt.u16.u32 	%rs201, %r232;
	bfe.u32 	%r233, %r231, 8, 8;
	cvt.u16.u32 	%rs202, %r233;
	and.b16  	%rs203, %rs202, 255;
	bfe.u32 	%r234, %r231, 16, 8;
	cvt.u16.u32 	%rs204, %r234;
	and.b16  	%rs205, %rs204, 255;
	bfe.u32 	%r235, %r231, 24, 8;
	cvt.u16.u32 	%rs206, %r235;
	and.b16  	%rs207, %rs206, 255;
	add.s16 	%rs208, %rs200, %rs201;
	ld.local.u32 	%r236, [%rd4+4];
	bfe.u32 	%r237, %r236, 0, 8;
	cvt.u16.u32 	%rs209, %r237;
	and.b16  	%rs210, %rs209, 255;
	bfe.u32 	%r238, %r236, 8, 8;
	cvt.u16.u32 	%rs211, %r238;
	and.b16  	%rs212, %rs211, 255;
	bfe.u32 	%r239, %r236, 16, 8;
	cvt.u16.u32 	%rs213, %r239;
	and.b16  	%rs214, %rs213, 255;
	bfe.u32 	%r240, %r236, 24, 8;
	cvt.u16.u32 	%rs215, %r240;
	and.b16  	%rs216, %rs215, 255;
	setp.gt.u16 	%p53, %rs210, 1;
	add.s16 	%rs217, %rs209, -1;
	sub.s16 	%rs218, 1, %rs209;
	selp.b16 	%rs219, %rs217, %rs218, %p53;
	add.s16 	%rs220, %rs208, %rs219;
	setp.gt.u16 	%p54, %rs203, 1;
	add.s16 	%rs221, %rs202, -1;
	sub.s16 	%rs222, 1, %rs202;
	selp.b16 	%rs223, %rs221, %rs222, %p54;
	add.s16 	%rs224, %rs220, %rs223;
	setp.gt.u16 	%p55, %rs212, 1;
	add.s16 	%rs225, %rs211, -1;
	sub.s16 	%rs226, 1, %rs211;
	selp.b16 	%rs227, %rs225, %rs226, %p55;
	add.s16 	%rs228, %rs224, %rs227;
	setp.gt.u16 	%p56, %rs205, 2;
	add.s16 	%rs229, %rs204, -2;
	sub.s16 	%rs230, 2, %rs204;
	selp.b16 	%rs231, %rs229, %rs230, %p56;
	add.s16 	%rs232, %rs228, %rs231;
	setp.gt.u16 	%p57, %rs214, 1;
	add.s16 	%rs233, %rs213, -1;
	sub.s16 	%rs234, 1, %rs213;
	selp.b16 	%rs235, %rs233, %rs234, %p57;
	add.s16 	%rs236, %rs232, %rs235;
	setp.gt.u16 	%p58, %rs207, 3;
	add.s16 	%rs237, %rs206, -3;
	sub.s16 	%rs238, 3, %rs206;
	selp.b16 	%rs239, %rs237, %rs238, %p58;
	add.s16 	%rs240, %rs236, %rs239;
	setp.gt.u16 	%p59, %rs216, 1;
	add.s16 	%rs241, %rs215, -1;
	sub.s16 	%rs242, 1, %rs215;
	selp.b16 	%rs243, %rs241, %rs242, %p59;
	add.s16 	%rs244, %rs240, %rs243;
	ld.local.v2.b32 	{%r241, %r242}, [%rd5+8];
	bfe.u32 	%r243, %r242, 0, 8;
	cvt.u16.u32 	%rs245, %r243;
	bfe.u32 	%r244, %r241, 0, 8;
	cvt.u16.u32 	%rs246, %r244;
	bfe.u32 	%r245, %r242, 24, 8;
	cvt.u16.u32 	%rs247, %r245;
	bfe.u32 	%r246, %r242, 16, 8;
	cvt.u16.u32 	%rs248, %r246;
	bfe.u32 	%r247, %r242, 8, 8;
	cvt.u16.u32 	%rs249, %r247;
	bfe.u32 	%r248, %r241, 24, 8;
	cvt.u16.u32 	%rs250, %r248;
	bfe.u32 	%r249, %r241, 16, 8;
	cvt.u16.u32 	%rs251, %r249;
	bfe.u32 	%r250, %r241, 8, 8;
	cvt.u16.u32 	%rs252, %r250;
	and.b16  	%rs253, %rs252, 255;
	and.b16  	%rs254, %rs251, 255;
	and.b16  	%rs255, %rs250, 255;
	and.b16  	%rs256, %rs249, 255;
	and.b16  	%rs257, %rs248, 255;
	and.b16  	%rs258, %rs247, 255;
	add.s16 	%rs259, %rs244, %rs246;
	ld.local.v2.b32 	{%r251, %r252}, [%rd4+8];
	bfe.u32 	%r253, %r252, 24, 8;
	cvt.u16.u32 	%rs260, %r253;
	bfe.u32 	%r254, %r252, 16, 8;
	cvt.u16.u32 	%rs261, %r254;
	bfe.u32 	%r255, %r252, 8, 8;
	cvt.u16.u32 	%rs262, %r255;
	bfe.u32 	%r256, %r252, 0, 8;
	cvt.u16.u32 	%rs263, %r256;
	bfe.u32 	%r257, %r251, 24, 8;
	cvt.u16.u32 	%rs264, %r257;
	bfe.u32 	%r258, %r251, 16, 8;
	cvt.u16.u32 	%rs265, %r258;
	bfe.u32 	%r259, %r251, 8, 8;
	cvt.u16.u32 	%rs266, %r259;
	bfe.u32 	%r260, %r251, 0, 8;
	cvt.u16.u32 	%rs267, %r260;
	and.b16  	%rs268, %rs267, 255;
	and.b16  	%rs269, %rs266, 255;
	and.b16  	%rs270, %rs265, 255;
	and.b16  	%rs271, %rs264, 255;
	and.b16  	%rs272, %rs263, 255;
	and.b16  	%rs273, %rs262, 255;
	and.b16  	%rs274, %rs261, 255;
	and.b16  	%rs275, %rs260, 255;
	setp.gt.u16 	%p60, %rs268, 2;
	add.s16 	%rs276, %rs267, -2;
	sub.s16 	%rs277, 2, %rs267;
	selp.b16 	%rs278, %rs276, %rs277, %p60;
	add.s16 	%rs279, %rs259, %rs278;
	setp.gt.u16 	%p61, %rs253, 1;
	add.s16 	%rs280, %rs252, -1;
	sub.s16 	%rs281, 1, %rs252;
	selp.b16 	%rs282, %rs280, %rs281, %p61;
	add.s16 	%rs283, %rs279, %rs282;
	setp.gt.u16 	%p62, %rs269, 2;
	add.s16 	%rs284, %rs266, -2;
	sub.s16 	%rs285, 2, %rs266;
	selp.b16 	%rs286, %rs284, %rs285, %p62;
	add.s16 	%rs287, %rs283, %rs286;
	setp.gt.u16 	%p63, %rs254, 2;
	add.s16 	%rs288, %rs251, -2;
	sub.s16 	%rs289, 2, %rs251;
	selp.b16 	%rs290, %rs288, %rs289, %p63;
	add.s16 	%rs291, %rs287, %rs290;
	setp.gt.u16 	%p64, %rs270, 2;
	add.s16 	%rs292, %rs265, -2;
	sub.s16 	%rs293, 2, %rs265;
	selp.b16 	%rs294, %rs292, %rs293, %p64;
	add.s16 	%rs295, %rs291, %rs294;
	setp.gt.u16 	%p65, %rs255, 3;
	add.s16 	%rs296, %rs250, -3;
	sub.s16 	%rs297, 3, %rs250;
	selp.b16 	%rs298, %rs296, %rs297, %p65;
	add.s16 	%rs299, %rs295, %rs298;
	setp.gt.u16 	%p66, %rs271, 2;
	add.s16 	%rs300, %rs264, -2;
	sub.s16 	%rs301, 2, %rs264;
	selp.b16 	%rs302, %rs300, %rs301, %p66;
	add.s16 	%rs303, %rs299, %rs302;
	add.s16 	%rs304, %rs303, %rs245;
	setp.gt.u16 	%p67, %rs272, 3;
	add.s16 	%rs305, %rs263, -3;
	sub.s16 	%rs306, 3, %rs263;
	selp.b16 	%rs307, %rs305, %rs306, %p67;
	add.s16 	%rs308, %rs304, %rs307;
	setp.gt.u16 	%p68, %rs256, 1;
	add.s16 	%rs309, %rs249, -1;
	sub.s16 	%rs310, 1, %rs249;
	selp.b16 	%rs311, %rs309, %rs310, %p68;
	add.s16 	%rs312, %rs308, %rs311;
	setp.gt.u16 	%p69, %rs273, 3;
	add.s16 	%rs313, %rs262, -3;
	sub.s16 	%rs314, 3, %rs262;
	selp.b16 	%rs315, %rs313, %rs314, %p69;
	add.s16 	%rs316, %rs312, %rs315;
	setp.gt.u16 	%p70, %rs257, 2;
	add.s16 	%rs317, %rs248, -2;
	sub.s16 	%rs318, 2, %rs248;
	selp.b16 	%rs319, %rs317, %rs318, %p70;
	add.s16 	%rs320, %rs316, %rs319;
	setp.gt.u16 	%p71, %rs274, 3;
	add.s16 	%rs321, %rs261, -3;
	sub.s16 	%rs322, 3, %rs261;
	selp.b16 	%rs323, %rs321, %rs322, %p71;
	add.s16 	%rs324, %rs320, %rs323;
	setp.gt.u16 	%p72, %rs258, 3;
	add.s16 	%rs325, %rs247, -3;
	sub.s16 	%rs326, 3, %rs247;
	selp.b16 	%rs327, %rs325, %rs326, %p72;
	add.s16 	%rs328, %rs324, %rs327;
	setp.gt.u16 	%p73, %rs275, 3;
	add.s16 	%rs329, %rs260, -3;
	sub.s16 	%rs330, 3, %rs260;
	selp.b16 	%rs331, %rs329, %rs330, %p73;
	add.s16 	%rs332, %rs328, %rs331;
	st.shared.u8 	[%r52+1], %rs332;
	setp.eq.s16 	%p74, %rs176, 0;
	@%p74 bra 	$L__BB0_210;
	add.s32 	%r60, %r56, 11;
	and.b32  	%r61, %r59, 3;
	setp.lt.u16 	%p75, %rs176, 4;
	mov.b32 	%r668, 0;
	@%p75 bra 	$L__BB0_77;
	and.b32  	%r668, %r59, 252;
	ld.shared.u8 	%rs978, [%r52];
	mov.b32 	%r666, 0;
	mov.u64 	%rd148, pos_diff_table;
$L__BB0_76:
	add.s32 	%r263, %r60, %r666;
	ld.shared.u32 	%r264, [%r263];
	cvt.u32.u16 	%r265, %rs978;
	and.b32  	%r266, %r265, 255;
	bfe.s32 	%r267, %r264, 0, 8;
	mul.wide.s32 	%rd147, %r267, 4;
	add.s64 	%rd149, %rd148, %rd147;
	ld.const.u32 	%r268, [%rd149];
	add.s32 	%r269, %r268, %r266;
	add.s32 	%r270, %r58, %r269;
	ld.shared.u8 	%rs334, [%r270];
	mul.wide.u16 	%r271, %rs334, 64;
	mov.u32 	%r272, h_diff_table_shared;
	add.s32 	%r273, %r272, %r271;
	shl.b32 	%r274, %r269, 2;
	add.s32 	%r275, %r273, %r274;
	add.s32 	%r276, %r275, %r267;
	ld.shared.u8 	%rs335, [%r276];
	ld.shared.u8 	%rs336, [%r52+1];
	add.s16 	%rs337, %rs336, %rs335;
	st.shared.u8 	[%r52+1], %rs337;
	add.s32 	%r277, %r58, %r266;
	st.shared.u8 	[%r277], %rs334;
	st.shared.u8 	[%r52], %r269;
	and.b32  	%r278, %r269, 255;
	bfe.s32 	%r279, %r264, 8, 8;
	mul.wide.s32 	%rd150, %r279, 4;
	add.s64 	%rd151, %rd148, %rd150;
	ld.const.u32 	%r280, [%rd151];
	add.s32 	%r281, %r280, %r278;
	add.s32 	%r282, %r58, %r281;
	ld.shared.u8 	%rs338, [%r282];
	mul.wide.u16 	%r283, %rs338, 64;
	add.s32 	%r284, %r272, %r283;
	shl.b32 	%r285, %r281, 2;
	add.s32 	%r286, %r284, %r285;
	add.s32 	%r287, %r286, %r279;
	ld.shared.u8 	%rs339, [%r287];
	ld.shared.u8 	%rs340, [%r52+1];
	add.s16 	%rs341, %rs340, %rs339;
	st.shared.u8 	[%r52+1], %rs341;
	add.s32 	%r288, %r58, %r278;
	st.shared.u8 	[%r288], %rs338;
	st.shared.u8 	[%r52], %r281;
	and.b32  	%r289, %r281, 255;
	bfe.s32 	%r290, %r264, 16, 8;
	mul.wide.s32 	%rd152, %r290, 4;
	add.s64 	%rd153, %rd148, %rd152;
	ld.const.u32 	%r291, [%rd153];
	add.s32 	%r292, %r291, %r289;
	add.s32 	%r293, %r58, %r292;
	ld.shared.u8 	%rs342, [%r293];
	mul.wide.u16 	%r294, %rs342, 64;
	add.s32 	%r295, %r272, %r294;
	shl.b32 	%r296, %r292, 2;
	add.s32 	%r297, %r295, %r296;
	add.s32 	%r298, %r297, %r290;
	ld.shared.u8 	%rs343, [%r298];
	ld.shared.u8 	%rs344, [%r52+1];
	add.s16 	%rs345, %rs344, %rs343;
	st.shared.u8 	[%r52+1], %rs345;
	add.s32 	%r299, %r58, %r289;
	st.shared.u8 	[%r299], %rs342;
	st.shared.u8 	[%r52], %r292;
	and.b32  	%r300, %r292, 255;
	bfe.s32 	%r301, %r264, 24, 8;
	mul.wide.s32 	%rd154, %r301, 4;
	add.s64 	%rd155, %rd148, %rd154;
	ld.const.u32 	%r302, [%rd155];
	add.s32 	%r303, %r302, %r300;
	add.s32 	%r304, %r58, %r303;
	ld.shared.u8 	%rs346, [%r304];
	mul.wide.u16 	%r305, %rs346, 64;
	add.s32 	%r306, %r272, %r305;
	shl.b32 	%r307, %r303, 2;
	add.s32 	%r308, %r306, %r307;
	add.s32 	%r309, %r308, %r301;
	ld.shared.u8 	%rs347, [%r309];
	ld.shared.u8 	%rs348, [%r52+1];
	add.s16 	%rs349, %rs348, %rs347;
	st.shared.u8 	[%r52+1], %rs349;
	add.s32 	%r310, %r58, %r300;
	st.shared.u8 	[%r310], %rs346;
	cvt.u16.u32 	%rs978, %r303;
	st.shared.u8 	[%r52], %rs978;
	add.s32 	%r666, %r666, 4;
	setp.ne.s32 	%p76, %r666, %r668;
	@%p76 bra 	$L__BB0_76;
$L__BB0_77:
	setp.eq.s32 	%p77, %r61, 0;
	@%p77 bra 	$L__BB0_80;
	ld.shared.u8 	%rs979, [%r52];
	mov.b32 	%r669, 0;
	mov.u64 	%rd157, pos_diff_table;
	mov.u32 	%r320, h_diff_table_shared;
$L__BB0_79:
	.pragma "nounroll";
	add.s32 	%r312, %r60, %r668;
	cvt.u32.u16 	%r313, %rs979;
	and.b32  	%r314, %r313, 255;
	ld.shared.s8 	%r315, [%r312];
	mul.wide.s32 	%rd156, %r315, 4;
	add.s64 	%rd158, %rd157, %rd156;
	ld.const.u32 	%r316, [%rd158];
	add.s32 	%r317, %r316, %r314;
	add.s32 	%r318, %r58, %r317;
	ld.shared.u8 	%rs350, [%r318];
	mul.wide.u16 	%r319, %rs350, 64;
	add.s32 	%r321, %r320, %r319;
	shl.b32 	%r322, %r317, 2;
	add.s32 	%r323, %r321, %r322;
	add.s32 	%r324, %r323, %r315;
	ld.shared.u8 	%rs351, [%r324];
	ld.shared.u8 	%rs352, [%r52+1];
	add.s16 	%rs353, %rs352, %rs351;
	st.shared.u8 	[%r52+1], %rs353;
	add.s32 	%r325, %r58, %r314;
	st.shared.u8 	[%r325], %rs350;
	cvt.u16.u32 	%rs979, %r317;
	st.shared.u8 	[%r52], %rs979;
	add.s32 	%r668, %r668, 1;
	add.s32 	%r669, %r669, 1;
	setp.eq.s32 	%p78, %r669, %r61;
	@%p78 bra 	$L__BB0_80;
	bra.uni 	$L__BB0_79;
$L__BB0_80:
	add.s32 	%r326, %r60, %r59;
	ld.shared.u8 	%rs980, [%r326+-1];
$L__BB0_81:
	st.shared.u8 	[%r51+-6], %rs980;
	add.s32 	%r327, %r59, %r56;
	ld.shared.u8 	%rs988, [%r327+11];
	ld.shared.u8 	%rs354, [%r56];
	add.s16 	%rs355, %rs354, 1;
	st.shared.u8 	[%r56], %rs355;
	mov.b32 	%r328, 0;
	st.shared.u32 	[%r55], %r328;
	mov.u32 	%r330, thread_state;
	add.s32 	%r331, %r330, %r193;
	st.shared.u32 	[%r331], %r328;
$L__BB0_82:
	setp.ne.s32 	%p79, %r1, 0;
	@%p79 bra 	$L__BB0_84;
	add.s32 	%r332, %r664, 32;
	st.shared.u32 	[input_i_shared], %r332;
$L__BB0_84:
	ld.param.u64 	%rd392, [_Z11idas_kernelP9input_tagPiPaP15search_stat_tagiS2_Pb_param_0];
	cvta.to.global.u64 	%rd159, %rd392;
	mul.wide.s32 	%rd160, %r670, 24;
	add.s64 	%rd161, %rd159, %rd160;
	ld.global.u32 	%r333, [%rd161];
	bfe.u32 	%r334, %r333, 0, 8;
	cvt.u16.u32 	%rs29, %r334;
	and.b16  	%rs356, %rs29, 255;
	bfe.u32 	%r335, %r333, 8, 8;
	cvt.u16.u32 	%rs30, %r335;
	bfe.u32 	%r336, %r333, 16, 8;
	cvt.u16.u32 	%rs31, %r336;
	bfe.u32 	%r337, %r333, 24, 8;
	cvt.u16.u32 	%rs32, %r337;
	ld.global.u32 	%r338, [%rd161+4];
	bfe.u32 	%r339, %r338, 0, 8;
	cvt.u16.u32 	%rs33, %r339;
	bfe.u32 	%r340, %r338, 8, 8;
	cvt.u16.u32 	%rs34, %r340;
	bfe.u32 	%r341, %r338, 16, 8;
	cvt.u16.u32 	%rs35, %r341;
	bfe.u32 	%r342, %r338, 24, 8;
	cvt.u16.u32 	%rs36, %r342;
	ld.global.u32 	%r343, [%rd161+8];
	bfe.u32 	%r344, %r343, 0, 8;
	cvt.u16.u32 	%rs37, %r344;
	bfe.u32 	%r345, %r343, 8, 8;
	cvt.u16.u32 	%rs38, %r345;
	bfe.u32 	%r346, %r343, 16, 8;
	cvt.u16.u32 	%rs39, %r346;
	bfe.u32 	%r347, %r343, 24, 8;
	cvt.u16.u32 	%rs40, %r347;
	ld.global.u32 	%r348, [%rd161+12];
	bfe.u32 	%r349, %r348, 0, 8;
	cvt.u16.u32 	%rs41, %r349;
	bfe.u32 	%r350, %r348, 8, 8;
	cvt.u16.u32 	%rs42, %r350;
	bfe.u32 	%r351, %r348, 16, 8;
	cvt.u16.u32 	%rs43, %r351;
	bfe.u32 	%r352, %r348, 24, 8;
	cvt.u16.u32 	%rs44, %r352;
	ld.global.u32 	%r353, [%rd161+16];
	ld.global.u8 	%rs357, [%rd161+20];
	mov.b16 	%rs358, 0;
	st.shared.v2.u8 	[%r51+-8], {%rs358, %rs358};
	st.shared.u32 	[%r51], %r670;
	st.shared.u8 	[%r51+-6], %rs357;
	st.shared.u32 	[%r51+-4], %r353;
	setp.ne.s16 	%p80, %rs356, 0;
	@%p80 bra 	$L__BB0_86;
	mov.b16 	%rs359, 0;
	st.shared.u8 	[%r52], %rs359;
$L__BB0_86:
	add.s32 	%r70, %r52, -16;
	st.shared.u8 	[%r52+-16], %rs29;
	and.b16  	%rs360, %rs30, 255;
	setp.ne.s16 	%p81, %rs360, 0;
	@%p81 bra 	$L__BB0_88;
	mov.b16 	%rs361, 1;
	st.shared.u8 	[%r52], %rs361;
$L__BB0_88:
	st.shared.u8 	[%r52+-15], %rs30;
	and.b16  	%rs362, %rs31, 255;
	setp.ne.s16 	%p82, %rs362, 0;
	@%p82 bra 	$L__BB0_90;
	mov.b16 	%rs363, 2;
	st.shared.u8 	[%r52], %rs363;
$L__BB0_90:
	st.shared.u8 	[%r52+-14], %rs31;
	and.b16  	%rs364, %rs32, 255;
	setp.ne.s16 	%p83, %rs364, 0;
	@%p83 bra 	$L__BB0_92;
	mov.b16 	%rs365, 3;
	st.shared.u8 	[%r52], %rs365;
$L__BB0_92:
	st.shared.u8 	[%r52+-13], %rs32;
	and.b16  	%rs366, %rs33, 255;
	setp.ne.s16 	%p84, %rs366, 0;
	@%p84 bra 	$L__BB0_94;
	mov.b16 	%rs367, 4;
	st.shared.u8 	[%r52], %rs367;
$L__BB0_94:
	st.shared.u8 	[%r52+-12], %rs33;
	and.b16  	%rs368, %rs34, 255;
	setp.ne.s16 	%p85, %rs368, 0;
	@%p85 bra 	$L__BB0_96;
	mov.b16 	%rs369, 5;
	st.shared.u8 	[%r52], %rs369;
$L__BB0_96:
	st.shared.u8 	[%r52+-11], %rs34;
	and.b16  	%rs370, %rs35, 255;
	setp.ne.s16 	%p86, %rs370, 0;
	@%p86 bra 	$L__BB0_98;
	mov.b16 	%rs371, 6;
	st.shared.u8 	[%r52], %rs371;
$L__BB0_98:
	st.shared.u8 	[%r52+-10], %rs35;
	and.b16  	%rs372, %rs36, 255;
	setp.ne.s16 	%p87, %rs372, 0;
	@%p87 bra 	$L__BB0_100;
	mov.b16 	%rs373, 7;
	st.shared.u8 	[%r52], %rs373;
$L__BB0_100:
	st.shared.u8 	[%r52+-9], %rs36;
	and.b16  	%rs374, %rs37, 255;
	setp.ne.s16 	%p88, %rs374, 0;
	@%p88 bra 	$L__BB0_102;
	mov.b16 	%rs375, 8;
	st.shared.u8 	[%r52], %rs375;
$L__BB0_102:
	st.shared.u8 	[%r52+-8], %rs37;
	and.b16  	%rs376, %rs38, 255;
	setp.ne.s16 	%p89, %rs376, 0;
	@%p89 bra 	$L__BB0_104;
	mov.b16 	%rs377, 9;
	st.shared.u8 	[%r52], %rs377;
$L__BB0_104:
	st.shared.u8 	[%r52+-7], %rs38;
	and.b16  	%rs378, %rs39, 255;
	setp.ne.s16 	%p90, %rs378, 0;
	@%p90 bra 	$L__BB0_106;
	mov.b16 	%rs379, 10;
	st.shared.u8 	[%r52], %rs379;
$L__BB0_106:
	st.shared.u8 	[%r52+-6], %rs39;
	and.b16  	%rs380, %rs40, 255;
	setp.ne.s16 	%p91, %rs380, 0;
	@%p91 bra 	$L__BB0_108;
	mov.b16 	%rs381, 11;
	st.shared.u8 	[%r52], %rs381;
$L__BB0_108:
	st.shared.u8 	[%r52+-5], %rs40;
	and.b16  	%rs382, %rs41, 255;
	setp.ne.s16 	%p92, %rs382, 0;
	@%p92 bra 	$L__BB0_110;
	mov.b16 	%rs383, 12;
	st.shared.u8 	[%r52], %rs383;
$L__BB0_110:
	st.shared.u8 	[%r52+-4], %rs41;
	and.b16  	%rs384, %rs42, 255;
	setp.ne.s16 	%p93, %rs384, 0;
	@%p93 bra 	$L__BB0_112;
	mov.b16 	%rs385, 13;
	st.shared.u8 	[%r52], %rs385;
$L__BB0_112:
	st.shared.u8 	[%r52+-3], %rs42;
	and.b16  	%rs386, %rs43, 255;
	setp.ne.s16 	%p94, %rs386, 0;
	@%p94 bra 	$L__BB0_114;
	mov.b16 	%rs387, 14;
	st.shared.u8 	[%r52], %rs387;
$L__BB0_114:
	st.shared.u8 	[%r52+-2], %rs43;
	and.b16  	%rs388, %rs44, 255;
	setp.ne.s16 	%p95, %rs388, 0;
	@%p95 bra 	$L__BB0_116;
	mov.b16 	%rs389, 15;
	st.shared.u8 	[%r52], %rs389;
$L__BB0_116:
	add.u64 	%rd8, %SPL, 0;
	add.u64 	%rd9, %SPL, 16;
	st.shared.u8 	[%r52+-1], %rs44;
	cvt.u64.u16 	%rd164, %rs29;
	and.b64  	%rd165, %rd164, 255;
	add.s64 	%rd166, %rd5, %rd165;
	mov.b16 	%rs390, 0;
	st.local.u8 	[%rd166], %rs390;
	add.s64 	%rd167, %rd4, %rd165;
	st.local.u8 	[%rd167], %rs390;
	cvt.u64.u16 	%rd168, %rs30;
	and.b64  	%rd169, %rd168, 255;
	add.s64 	%rd170, %rd5, %rd169;
	mov.b16 	%rs391, 1;
	st.local.u8 	[%rd170], %rs391;
	add.s64 	%rd171, %rd4, %rd169;
	st.local.u8 	[%rd171], %rs390;
	cvt.u64.u16 	%rd172, %rs31;
	and.b64  	%rd173, %rd172, 255;
	add.s64 	%rd174, %rd5, %rd173;
	mov.b16 	%rs392, 2;
	st.local.u8 	[%rd174], %rs392;
	add.s64 	%rd175, %rd4, %rd173;
	st.local.u8 	[%rd175], %rs390;
	cvt.u64.u16 	%rd176, %rs32;
	and.b64  	%rd177, %rd176, 255;
	add.s64 	%rd178, %rd5, %rd177;
	mov.b16 	%rs393, 3;
	st.local.u8 	[%rd178], %rs393;
	add.s64 	%rd179, %rd4, %rd177;
	st.local.u8 	[%rd179], %rs390;
	cvt.u64.u16 	%rd180, %rs33;
	and.b64  	%rd181, %rd180, 255;
	add.s64 	%rd182, %rd5, %rd181;
	st.local.u8 	[%rd182], %rs390;
	add.s64 	%rd183, %rd4, %rd181;
	st.local.u8 	[%rd183], %rs391;
	cvt.u64.u16 	%rd184, %rs34;
	and.b64  	%rd185, %rd184, 255;
	add.s64 	%rd186, %rd5, %rd185;
	st.local.u8 	[%rd186], %rs391;
	add.s64 	%rd187, %rd4, %rd185;
	st.local.u8 	[%rd187], %rs391;
	cvt.u64.u16 	%rd188, %rs35;
	and.b64  	%rd189, %rd188, 255;
	add.s64 	%rd190, %rd5, %rd189;
	st.local.u8 	[%rd190], %rs392;
	add.s64 	%rd191, %rd4, %rd189;
	st.local.u8 	[%rd191], %rs391;
	cvt.u64.u16 	%rd192, %rs36;
	and.b64  	%rd193, %rd192, 255;
	add.s64 	%rd194, %rd5, %rd193;
	st.local.u8 	[%rd194], %rs393;
	add.s64 	%rd195, %rd4, %rd193;
	st.local.u8 	[%rd195], %rs391;
	cvt.u64.u16 	%rd196, %rs37;
	and.b64  	%rd197, %rd196, 255;
	add.s64 	%rd198, %rd5, %rd197;
	st.local.u8 	[%rd198], %rs390;
	add.s64 	%rd199, %rd4, %rd197;
	st.local.u8 	[%rd199], %rs392;
	cvt.u64.u16 	%rd200, %rs38;
	and.b64  	%rd201, %rd200, 255;
	add.s64 	%rd202, %rd5, %rd201;
	st.local.u8 	[%rd202], %rs391;
	add.s64 	%rd203, %rd4, %rd201;
	st.local.u8 	[%rd203], %rs392;
	cvt.u64.u16 	%rd204, %rs39;
	and.b64  	%rd205, %rd204, 255;
	add.s64 	%rd206, %rd5, %rd205;
	st.local.u8 	[%rd206], %rs392;
	add.s64 	%rd207, %rd4, %rd205;
	st.local.u8 	[%rd207], %rs392;
	cvt.u64.u16 	%rd208, %rs40;
	and.b64  	%rd209, %rd208, 255;
	add.s64 	%rd210, %rd5, %rd209;
	st.local.u8 	[%rd210], %rs393;
	add.s64 	%rd211, %rd4, %rd209;
	st.local.u8 	[%rd211], %rs392;
	cvt.u64.u16 	%rd212, %rs41;
	and.b64  	%rd213, %rd212, 255;
	add.s64 	%rd214, %rd5, %rd213;
	st.local.u8 	[%rd214], %rs390;
	add.s64 	%rd215, %rd4, %rd213;
	st.local.u8 	[%rd215], %rs393;
	cvt.u64.u16 	%rd216, %rs42;
	and.b64  	%rd217, %rd216, 255;
	add.s64 	%rd218, %rd5, %rd217;
	st.local.u8 	[%rd218], %rs391;
	add.s64 	%rd219, %rd4, %rd217;
	st.local.u8 	[%rd219], %rs393;
	cvt.u64.u16 	%rd220, %rs43;
	and.b64  	%rd221, %rd220, 255;
	add.s64 	%rd222, %rd5, %rd221;
	st.local.u8 	[%rd222], %rs392;
	add.s64 	%rd223, %rd4, %rd221;
	st.local.u8 	[%rd223], %rs393;
	cvt.u64.u16 	%rd224, %rs44;
	and.b64  	%rd225, %rd224, 255;
	add.s64 	%rd226, %rd5, %rd225;
	st.local.u8 	[%rd226], %rs393;
	add.s64 	%rd227, %rd4, %rd225;
	st.local.u8 	[%rd227], %rs393;
	ld.local.u8 	%rs394, [%rd5+1];
	setp.gt.u16 	%p96, %rs394, 1;
	add.s16 	%rs395, %rs394, -1;
	sub.s16 	%rs396, 1, %rs394;
	selp.b16 	%rs397, %rs395, %rs396, %p96;
	ld.local.u8 	%rs398, [%rd4+1];
	add.s16 	%rs399, %rs397, %rs398;
	ld.local.v2.u8 	{%rs400, %rs401}, [%rd5+2];
	setp.gt.u16 	%p97, %rs400, 2;
	add.s16 	%rs402, %rs400, -2;
	sub.s16 	%rs403, 2, %rs400;
	selp.b16 	%rs404, %rs402, %rs403, %p97;
	add.s16 	%rs405, %rs399, %rs404;
	ld.local.v2.u8 	{%rs406, %rs407}, [%rd4+2];
	add.s16 	%rs408, %rs405, %rs406;
	setp.gt.u16 	%p98, %rs401, 3;
	add.s16 	%rs409, %rs401, -3;
	sub.s16 	%rs410, 3, %rs401;
	selp.b16 	%rs411, %rs409, %rs410, %p98;
	add.s16 	%rs412, %rs408, %rs411;
	add.s16 	%rs413, %rs412, %rs407;
	ld.local.u32 	%r354, [%rd5+4];
	bfe.u32 	%r355, %r354, 0, 8;
	cvt.u16.u32 	%rs414, %r355;
	bfe.u32 	%r356, %r354, 8, 8;
	cvt.u16.u32 	%rs415, %r356;
	and.b16  	%rs416, %rs415, 255;
	bfe.u32 	%r357, %r354, 16, 8;
	cvt.u16.u32 	%rs417, %r357;
	and.b16  	%rs418, %rs417, 255;
	bfe.u32 	%r358, %r354, 24, 8;
	cvt.u16.u32 	%rs419, %r358;
	and.b16  	%rs420, %rs419, 255;
	add.s16 	%rs421, %rs413, %rs414;
	ld.local.u32 	%r359, [%rd4+4];
	bfe.u32 	%r360, %r359, 0, 8;
	cvt.u16.u32 	%rs422, %r360;
	and.b16  	%rs423, %rs422, 255;
	bfe.u32 	%r361, %r359, 8, 8;
	cvt.u16.u32 	%rs424, %r361;
	and.b16  	%rs425, %rs424, 255;
	bfe.u32 	%r362, %r359, 16, 8;
	cvt.u16.u32 	%rs426, %r362;
	and.b16  	%rs427, %rs426, 255;
	bfe.u32 	%r363, %r359, 24, 8;
	cvt.u16.u32 	%rs428, %r363;
	and.b16  	%rs429, %rs428, 255;
	setp.gt.u16 	%p99, %rs423, 1;
	add.s16 	%rs430, %rs422, -1;
	sub.s16 	%rs431, 1, %rs422;
	selp.b16 	%rs432, %rs430, %rs431, %p99;
	add.s16 	%rs433, %rs421, %rs432;
	setp.gt.u16 	%p100, %rs416, 1;
	add.s16 	%rs434, %rs415, -1;
	sub.s16 	%rs435, 1, %rs415;
	selp.b16 	%rs436, %rs434, %rs435, %p100;
	add.s16 	%rs437, %rs433, %rs436;
	setp.gt.u16 	%p101, %rs425, 1;
	add.s16 	%rs438, %rs424, -1;
	sub.s16 	%rs439, 1, %rs424;
	selp.b16 	%rs440, %rs438, %rs439, %p101;
	add.s16 	%rs441, %rs437, %rs440;
	setp.gt.u16 	%p102, %rs418, 2;
	add.s16 	%rs442, %rs417, -2;
	sub.s16 	%rs443, 2, %rs417;
	selp.b16 	%rs444, %rs442, %rs443, %p102;
	add.s16 	%rs445, %rs441, %rs444;
	setp.gt.u16 	%p103, %rs427, 1;
	add.s16 	%rs446, %rs426, -1;
	sub.s16 	%rs447, 1, %rs426;
	selp.b16 	%rs448, %rs446, %rs447, %p103;
	add.s16 	%rs449, %rs445, %rs448;
	setp.gt.u16 	%p104, %rs420, 3;
	add.s16 	%rs450, %rs419, -3;
	sub.s16 	%rs451, 3, %rs419;
	selp.b16 	%rs452, %rs450, %rs451, %p104;
	add.s16 	%rs453, %rs449, %rs452;
	setp.gt.u16 	%p105, %rs429, 1;
	add.s16 	%rs454, %rs428, -1;
	sub.s16 	%rs455, 1, %rs428;
	selp.b16 	%rs456, %rs454, %rs455, %p105;
	add.s16 	%rs457, %rs453, %rs456;
	ld.local.v2.b32 	{%r364, %r365}, [%rd5+8];
	bfe.u32 	%r366, %r365, 0, 8;
	cvt.u16.u32 	%rs458, %r366;
	bfe.u32 	%r367, %r364, 0, 8;
	cvt.u16.u32 	%rs459, %r367;
	bfe.u32 	%r368, %r365, 24, 8;
	cvt.u16.u32 	%rs460, %r368;
	bfe.u32 	%r369, %r365, 16, 8;
	cvt.u16.u32 	%rs461, %r369;
	bfe.u32 	%r370, %r365, 8, 8;
	cvt.u16.u32 	%rs462, %r370;
	bfe.u32 	%r371, %r364, 24, 8;
	cvt.u16.u32 	%rs463, %r371;
	bfe.u32 	%r372, %r364, 16, 8;
	cvt.u16.u32 	%rs464, %r372;
	bfe.u32 	%r373, %r364, 8, 8;
	cvt.u16.u32 	%rs465, %r373;
	and.b16  	%rs466, %rs465, 255;
	and.b16  	%rs467, %rs464, 255;
	and.b16  	%rs468, %rs463, 255;
	and.b16  	%rs469, %rs462, 255;
	and.b16  	%rs470, %rs461, 255;
	and.b16  	%rs471, %rs460, 255;
	add.s16 	%rs472, %rs457, %rs459;
	ld.local.v2.b32 	{%r374, %r375}, [%rd4+8];
	bfe.u32 	%r376, %r375, 24, 8;
	cvt.u16.u32 	%rs473, %r376;
	bfe.u32 	%r377, %r375, 16, 8;
	cvt.u16.u32 	%rs474, %r377;
	bfe.u32 	%r378, %r375, 8, 8;
	cvt.u16.u32 	%rs475, %r378;
	bfe.u32 	%r379, %r375, 0, 8;
	cvt.u16.u32 	%rs476, %r379;
	bfe.u32 	%r380, %r374, 24, 8;
	cvt.u16.u32 	%rs477, %r380;
	bfe.u32 	%r381, %r374, 16, 8;
	cvt.u16.u32 	%rs478, %r381;
	bfe.u32 	%r382, %r374, 8, 8;
	cvt.u16.u32 	%rs479, %r382;
	bfe.u32 	%r383, %r374, 0, 8;
	cvt.u16.u32 	%rs480, %r383;
	and.b16  	%rs481, %rs480, 255;
	and.b16  	%rs482, %rs479, 255;
	and.b16  	%rs483, %rs478, 255;
	and.b16  	%rs484, %rs477, 255;
	and.b16  	%rs485, %rs476, 255;
	and.b16  	%rs486, %rs475, 255;
	and.b16  	%rs487, %rs474, 255;
	and.b16  	%rs488, %rs473, 255;
	setp.gt.u16 	%p106, %rs481, 2;
	add.s16 	%rs489, %rs480, -2;
	sub.s16 	%rs490, 2, %rs480;
	selp.b16 	%rs491, %rs489, %rs490, %p106;
	add.s16 	%rs492, %rs472, %rs491;
	setp.gt.u16 	%p107, %rs466, 1;
	add.s16 	%rs493, %rs465, -1;
	sub.s16 	%rs494, 1, %rs465;
	selp.b16 	%rs495, %rs493, %rs494, %p107;
	add.s16 	%rs496, %rs492, %rs495;
	setp.gt.u16 	%p108, %rs482, 2;
	add.s16 	%rs497, %rs479, -2;
	sub.s16 	%rs498, 2, %rs479;
	selp.b16 	%rs499, %rs497, %rs498, %p108;
	add.s16 	%rs500, %rs496, %rs499;
	setp.gt.u16 	%p109, %rs467, 2;
	add.s16 	%rs501, %rs464, -2;
	sub.s16 	%rs502, 2, %rs464;
	selp.b16 	%rs503, %rs501, %rs502, %p109;
	add.s16 	%rs504, %rs500, %rs503;
	setp.gt.u16 	%p110, %rs483, 2;
	add.s16 	%rs505, %rs478, -2;
	sub.s16 	%rs506, 2, %rs478;
	selp.b16 	%rs507, %rs505, %rs506, %p110;
	add.s16 	%rs508, %rs504, %rs507;
	setp.gt.u16 	%p111, %rs468, 3;
	add.s16 	%rs509, %rs463, -3;
	sub.s16 	%rs510, 3, %rs463;
	selp.b16 	%rs511, %rs509, %rs510, %p111;
	add.s16 	%rs512, %rs508, %rs511;
	setp.gt.u16 	%p112, %rs484, 2;
	add.s16 	%rs513, %rs477, -2;
	sub.s16 	%rs514, 2, %rs477;
	selp.b16 	%rs515, %rs513, %rs514, %p112;
	add.s16 	%rs516, %rs512, %rs515;
	add.s16 	%rs517, %rs516, %rs458;
	setp.gt.u16 	%p113, %rs485, 3;
	add.s16 	%rs518, %rs476, -3;
	sub.s16 	%rs519, 3, %rs476;
	selp.b16 	%rs520, %rs518, %rs519, %p113;
	add.s16 	%rs521, %rs517, %rs520;
	setp.gt.u16 	%p114, %rs469, 1;
	add.s16 	%rs522, %rs462, -1;
	sub.s16 	%rs523, 1, %rs462;
	selp.b16 	%rs524, %rs522, %rs523, %p114;
	add.s16 	%rs525, %rs521, %rs524;
	setp.gt.u16 	%p115, %rs486, 3;
	add.s16 	%rs526, %rs475, -3;
	sub.s16 	%rs527, 3, %rs475;
	selp.b16 	%rs528, %rs526, %rs527, %p115;
	add.s16 	%rs529, %rs525, %rs528;
	setp.gt.u16 	%p116, %rs470, 2;
	add.s16 	%rs530, %rs461, -2;
	sub.s16 	%rs531, 2, %rs461;
	selp.b16 	%rs532, %rs530, %rs531, %p116;
	add.s16 	%rs533, %rs529, %rs532;
	setp.gt.u16 	%p117, %rs487, 3;
	add.s16 	%rs534, %rs474, -3;
	sub.s16 	%rs535, 3, %rs474;
	selp.b16 	%rs536, %rs534, %rs535, %p117;
	add.s16 	%rs537, %rs533, %rs536;
	setp.gt.u16 	%p118, %rs471, 3;
	add.s16 	%rs538, %rs460, -3;
	sub.s16 	%rs539, 3, %rs460;
	selp.b16 	%rs540, %rs538, %rs539, %p118;
	add.s16 	%rs541, %rs537, %rs540;
	setp.gt.u16 	%p119, %rs488, 3;
	add.s16 	%rs542, %rs473, -3;
	sub.s16 	%rs543, 3, %rs473;
	selp.b16 	%rs544, %rs542, %rs543, %p119;
	add.s16 	%rs545, %rs541, %rs544;
	st.shared.u8 	[%r52+1], %rs545;
$L__BB0_117:
	mov.b64 	%rd396, 0;
	mov.b16 	%rs987, 0;
$L__BB0_118:
	ld.shared.u8 	%rs547, [%r52+1];
	setp.ne.s16 	%p120, %rs547, 0;
	@%p120 bra 	$L__BB0_120;
	// begin inline asm
	trap;
	// end inline asm
	ld.shared.u8 	%rs987, [%r51+-8];
$L__BB0_120:
	add.s32 	%r72, %r51, 4;
	ld.shared.u8 	%rs58, [%r51+-7];
	and.b16  	%rs548, %rs987, 255;
	setp.gt.u16 	%p121, %rs548, %rs58;
	@%p121 bra 	$L__BB0_122;
	sub.s16 	%rs549, 3, %rs988;
	cvt.u32.u16 	%r384, %rs549;
	cvt.s32.s8 	%r385, %r384;
	ld.shared.u8 	%r386, [%r51+-6];
	setp.ne.s32 	%p122, %r385, %r386;
	@%p122 bra 	$L__BB0_123;
$L__BB0_122:
	cvt.u32.u16 	%r387, %rs987;
	and.b32  	%r388, %r387, 255;
	add.s32 	%r389, %r72, %r388;
	ld.shared.u8 	%rs550, [%r389+-1];
	sub.s16 	%rs551, 3, %rs988;
	and.b16  	%rs552, %rs551, 255;
	setp.eq.s16 	%p123, %rs550, %rs552;
	@%p123 bra 	$L__BB0_126;
$L__BB0_123:
	ld.shared.u8 	%rs553, [%r52];
	cvt.u32.u16 	%r73, %rs553;
	mul.wide.u16 	%r390, %rs553, 4;
	mov.u32 	%r391, movable_table_shared;
	add.s32 	%r392, %r391, %r390;
	cvt.u32.u16 	%r393, %rs988;
	cvt.s32.s8 	%r74, %r393;
	add.s32 	%r394, %r392, %r74;
	ld.shared.u8 	%rs554, [%r394];
	setp.eq.s16 	%p124, %rs554, 0;
	@%p124 bra 	$L__BB0_126;
	ld.param.u32 	%r652, [_Z11idas_kernelP9input_tagPiPaP15search_stat_tagiS2_Pb_param_4];
	add.s64 	%rd396, %rd396, 1;
	mul.wide.s32 	%rd229, %r74, 4;
	mov.u64 	%rd230, pos_diff_table;
	add.s64 	%rd231, %rd230, %rd229;
	ld.const.u32 	%r397, [%rd231];
	add.s32 	%r75, %r397, %r73;
	add.s32 	%r398, %r70, %r75;
	ld.shared.u8 	%rs60, [%r398];
	ld.shared.u8 	%r399, [%r52+1];
	mul.wide.u16 	%r400, %rs60, 64;
	mov.u32 	%r401, h_diff_table_shared;
	add.s32 	%r402, %r401, %r400;
	shl.b32 	%r403, %r75, 2;
	add.s32 	%r404, %r402, %r403;
	add.s32 	%r405, %r404, %r74;
	ld.shared.s8 	%r406, [%r405];
	add.s32 	%r76, %r406, %r399;
	cvt.u32.u16 	%r407, %rs987;
	and.b32  	%r408, %r407, 255;
	ld.shared.u32 	%r409, [%r51+-4];
	add.s32 	%r410, %r408, %r409;
	add.s32 	%r411, %r410, %r76;
	add.s32 	%r412, %r411, 1;
	setp.gt.u32 	%p125, %r412, %r652;
	@%p125 bra 	$L__BB0_126;
	st.shared.u8 	[%r52+1], %r76;
	add.s32 	%r413, %r70, %r73;
	st.shared.u8 	[%r413], %rs60;
	st.shared.u8 	[%r52], %r75;
	cvt.u32.u16 	%r414, %rs987;
	and.b32  	%r415, %r414, 255;
	add.s32 	%r416, %r72, %r415;
	st.shared.u8 	[%r416], %rs988;
	add.s16 	%rs987, %rs987, 1;
	st.shared.u8 	[%r51+-8], %rs987;
	mov.b16 	%rs988, 0;
	bra.uni 	$L__BB0_118;
$L__BB0_126:
	add.s16 	%rs988, %rs988, 1;
	and.b16  	%rs556, %rs988, 255;
	setp.ne.s16 	%p126, %rs556, 4;
	@%p126 bra 	$L__BB0_118;
$L__BB0_127:
	and.b16  	%rs557, %rs987, 255;
	setp.le.u16 	%p127, %rs557, %rs58;
	@%p127 bra 	$L__BB0_129;
	add.s16 	%rs987, %rs987, -1;
	st.shared.u8 	[%r51+-8], %rs987;
	cvt.u32.u16 	%r630, %rs987;
	and.b32  	%r631, %r630, 255;
	add.s32 	%r632, %r72, %r631;
	ld.shared.u8 	%rs971, [%r632];
	sub.s16 	%rs972, 3, %rs971;
	ld.shared.u8 	%r633, [%r52];
	cvt.u32.u16 	%r634, %rs972;
	cvt.s32.s8 	%r635, %r634;
	mul.wide.s32 	%rd388, %r635, 4;
	mov.u64 	%rd389, pos_diff_table;
	add.s64 	%rd390, %rd389, %rd388;
	ld.const.u32 	%r636, [%rd390];
	add.s32 	%r637, %r636, %r633;
	add.s32 	%r638, %r70, %r637;
	ld.shared.u8 	%rs973, [%r638];
	mul.wide.u16 	%r639, %rs973, 64;
	mov.u32 	%r640, h_diff_table_shared;
	add.s32 	%r641, %r640, %r639;
	shl.b32 	%r642, %r637, 2;
	add.s32 	%r643, %r641, %r642;
	add.s32 	%r644, %r643, %r635;
	ld.shared.u8 	%rs974, [%r644];
	ld.shared.u8 	%rs975, [%r52+1];
	add.s16 	%rs976, %rs975, %rs974;
	st.shared.u8 	[%r52+1], %rs976;
	add.s32 	%r645, %r70, %r633;
	st.shared.u8 	[%r645], %rs973;
	st.shared.u8 	[%r52], %r637;
	add.s16 	%rs988, %rs971, 1;
	and.b16  	%rs977, %rs988, 255;
	setp.eq.s16 	%p218, %rs977, 4;
	@%p218 bra 	$L__BB0_127;
	bra.uni 	$L__BB0_118;
$L__BB0_129:
	ld.param.u64 	%rd395, [_Z11idas_kernelP9input_tagPiPaP15search_stat_tagiS2_Pb_param_3];
	cvta.to.global.u64 	%rd232, %rd395;
	mul.wide.s32 	%rd233, %r670, 24;
	add.s64 	%rd234, %rd232, %rd233;
	atom.global.add.u64 	%rd235, [%rd234+8], %rd396;
	mov.u32 	%r417, %ctaid.x;
	mov.u32 	%r418, %ntid.x;
	mad.lo.s32 	%r419, %r417, %r418, %r1;
	st.global.u32 	[%rd234+16], %r419;
	atom.shared.inc.u32 	%r670, [input_i_shared], -1;
	setp.lt.s32 	%p128, %r670, %r48;
	@%p128 bra 	$L__BB0_177;
	add.s32 	%r420, %r1, 1;
	and.b32  	%r671, %r420, 31;
	shl.b32 	%r421, %r1, 2;
	mov.u32 	%r422, thread_state;
	add.s32 	%r423, %r422, %r421;
	mov.b32 	%r424, 2;
	st.shared.u32 	[%r423], %r424;
$L__BB0_131:
	shl.b32 	%r425, %r671, 2;
	add.s32 	%r80, %r422, %r425;
	atom.relaxed.shared.cas.b32 	%r427, [%r80], 0, 1;
	and.b32  	%r428, %r427, 255;
	setp.ne.s32 	%p129, %r428, 0;
	@%p129 bra 	$L__BB0_134;
	mov.u32 	%r429, stack;
	mad.lo.s32 	%r430, %r671, 76, %r429;
	add.s32 	%r81, %r430, 1;
	ld.shared.v2.u8 	{%rs558, %rs68}, [%r430];
	setp.ne.s16 	%p130, %rs68, %rs558;
	@%p130 bra 	$L__BB0_135;
	add.s32 	%r573, %r671, 1;
	and.b32  	%r671, %r573, 31;
	shl.b32 	%r574, %r573, 2;
	and.b32  	%r575, %r574, 124;
	add.s32 	%r577, %r422, %r575;
	mov.b32 	%r578, 0;
	st.shared.u32 	[%r577], %r578;
	setp.eq.s32 	%p177, %r671, %r1;
	@%p177 bra 	$L__BB0_134;
	bra.uni 	$L__BB0_131;
$L__BB0_134:
	ret;
$L__BB0_135:
	ld.param.u64 	%rd393, [_Z11idas_kernelP9input_tagPiPaP15search_stat_tagiS2_Pb_param_0];
	ld.shared.u32 	%r431, [%r81+7];
	cvta.to.global.u64 	%rd236, %rd393;
	mul.wide.s32 	%rd237, %r431, 24;
	add.s64 	%rd238, %rd236, %rd237;
	ld.global.u32 	%r432, [%rd238];
	bfe.u32 	%r433, %r432, 0, 8;
	cvt.u16.u32 	%rs69, %r433;
	and.b16  	%rs559, %rs69, 255;
	bfe.u32 	%r434, %r432, 8, 8;
	cvt.u16.u32 	%rs70, %r434;
	bfe.u32 	%r435, %r432, 16, 8;
	cvt.u16.u32 	%rs71, %r435;
	bfe.u32 	%r436, %r432, 24, 8;
	cvt.u16.u32 	%rs72, %r436;
	ld.global.u32 	%r437, [%rd238+4];
	bfe.u32 	%r438, %r437, 0, 8;
	cvt.u16.u32 	%rs73, %r438;
	bfe.u32 	%r439, %r437, 8, 8;
	cvt.u16.u32 	%rs74, %r439;
	bfe.u32 	%r440, %r437, 16, 8;
	cvt.u16.u32 	%rs75, %r440;
	bfe.u32 	%r441, %r437, 24, 8;
	cvt.u16.u32 	%rs76, %r441;
	ld.global.u32 	%r442, [%rd238+8];
	bfe.u32 	%r443, %r442, 0, 8;
	cvt.u16.u32 	%rs77, %r443;
	bfe.u32 	%r444, %r442, 8, 8;
	cvt.u16.u32 	%rs78, %r444;
	bfe.u32 	%r445, %r442, 16, 8;
	cvt.u16.u32 	%rs79, %r445;
	bfe.u32 	%r446, %r442, 24, 8;
	cvt.u16.u32 	%rs80, %r446;
	ld.global.u32 	%r447, [%rd238+12];
	bfe.u32 	%r448, %r447, 0, 8;
	cvt.u16.u32 	%rs81, %r448;
	bfe.u32 	%r449, %r447, 8, 8;
	cvt.u16.u32 	%rs82, %r449;
	bfe.u32 	%r450, %r447, 16, 8;
	cvt.u16.u32 	%rs83, %r450;
	bfe.u32 	%r451, %r447, 24, 8;
	cvt.u16.u32 	%rs84, %r451;
	ld.global.u32 	%r83, [%rd238+16];
	ld.global.u8 	%rs560, [%rd238+20];
	mov.b16 	%rs561, 0;
	st.shared.v2.u8 	[%r51+-8], {%rs561, %rs561};
	st.shared.u32 	[%r51], %r431;
	st.shared.u8 	[%r51+-6], %rs560;
	st.shared.u32 	[%r51+-4], %r83;
	setp.ne.s16 	%p131, %rs559, 0;
	@%p131 bra 	$L__BB0_137;
	mov.b16 	%rs562, 0;
	st.shared.u8 	[%r52], %rs562;
$L__BB0_137:
	st.shared.u8 	[%r70], %rs69;
	and.b16  	%rs563, %rs70, 255;
	setp.ne.s16 	%p132, %rs563, 0;
	@%p132 bra 	$L__BB0_139;
	mov.b16 	%rs564, 1;
	st.shared.u8 	[%r52], %rs564;
$L__BB0_139:
	st.shared.u8 	[%r52+-15], %rs70;
	and.b16  	%rs565, %rs71, 255;
	setp.ne.s16 	%p133, %rs565, 0;
	@%p133 bra 	$L__BB0_141;
	mov.b16 	%rs566, 2;
	st.shared.u8 	[%r52], %rs566;
$L__BB0_141:
	st.shared.u8 	[%r52+-14], %rs71;
	and.b16  	%rs567, %rs72, 255;
	setp.ne.s16 	%p134, %rs567, 0;
	@%p134 bra 	$L__BB0_143;
	mov.b16 	%rs568, 3;
	st.shared.u8 	[%r52], %rs568;
$L__BB0_143:
	st.shared.u8 	[%r52+-13], %rs72;
	and.b16  	%rs569, %rs73, 255;
	setp.ne.s16 	%p135, %rs569, 0;
	@%p135 bra 	$L__BB0_145;
	mov.b16 	%rs570, 4;
	st.shared.u8 	[%r52], %rs570;
$L__BB0_145:
	st.shared.u8 	[%r52+-12], %rs73;
	and.b16  	%rs571, %rs74, 255;
	setp.ne.s16 	%p136, %rs571, 0;
	@%p136 bra 	$L__BB0_147;
	mov.b16 	%rs572, 5;
	st.shared.u8 	[%r52], %rs572;
$L__BB0_147:
	st.shared.u8 	[%r52+-11], %rs74;
	and.b16  	%rs573, %rs75, 255;
	setp.ne.s16 	%p137, %rs573, 0;
	@%p137 bra 	$L__BB0_149;
	mov.b16 	%rs574, 6;
	st.shared.u8 	[%r52], %rs574;
$L__BB0_149:
	st.shared.u8 	[%r52+-10], %rs75;
	and.b16  	%rs575, %rs76, 255;
	setp.ne.s16 	%p138, %rs575, 0;
	@%p138 bra 	$L__BB0_151;
	mov.b16 	%rs576, 7;
	st.shared.u8 	[%r52], %rs576;
$L__BB0_151:
	st.shared.u8 	[%r52+-9], %rs76;
	and.b16  	%rs577, %rs77, 255;
	setp.ne.s16 	%p139, %rs577, 0;
	@%p139 bra 	$L__BB0_153;
	mov.b16 	%rs578, 8;
	st.shared.u8 	[%r52], %rs578;
$L__BB0_153:
	st.shared.u8 	[%r52+-8], %rs77;
	and.b16  	%rs579, %rs78, 255;
	setp.ne.s16 	%p140, %rs579, 0;
	@%p140 bra 	$L__BB0_155;
	mov.b16 	%rs580, 9;
	st.shared.u8 	[%r52], %rs580;
$L__BB0_155:
	st.shared.u8 	[%r52+-7], %rs78;
	and.b16  	%rs581, %rs79, 255;
	setp.ne.s16 	%p141, %rs581, 0;
	@%p141 bra 	$L__BB0_157;
	mov.b16 	%rs582, 10;
	st.shared.u8 	[%r52], %rs582;
$L__BB0_157:
	st.shared.u8 	[%r52+-6], %rs79;
	and.b16  	%rs583, %rs80, 255;
	setp.ne.s16 	%p142, %rs583, 0;
	@%p142 bra 	$L__BB0_159;
	mov.b16 	%rs584, 11;
	st.shared.u8 	[%r52], %rs584;
$L__BB0_159:
	st.shared.u8 	[%r52+-5], %rs80;
	and.b16  	%rs585, %rs81, 255;
	setp.ne.s16 	%p143, %rs585, 0;
	@%p143 bra 	$L__BB0_161;
	mov.b16 	%rs586, 12;
	st.shared.u8 	[%r52], %rs586;
$L__BB0_161:
	st.shared.u8 	[%r52+-4], %rs81;
	and.b16  	%rs587, %rs82, 255;
	setp.ne.s16 	%p144, %rs587, 0;
	@%p144 bra 	$L__BB0_163;
	mov.b16 	%rs588, 13;
	st.shared.u8 	[%r52], %rs588;
$L__BB0_163:
	st.shared.u8 	[%r52+-3], %rs82;
	and.b16  	%rs589, %rs83, 255;
	setp.ne.s16 	%p145, %rs589, 0;
	@%p145 bra 	$L__BB0_165;
	mov.b16 	%rs590, 14;
	st.shared.u8 	[%r52], %rs590;
$L__BB0_165:
	st.shared.u8 	[%r52+-2], %rs83;
	and.b16  	%rs591, %rs84, 255;
	setp.ne.s16 	%p146, %rs591, 0;
	@%p146 bra 	$L__BB0_167;
	mov.b16 	%rs592, 15;
	st.shared.u8 	[%r52], %rs592;
$L__BB0_167:
	cvt.u32.u16 	%r452, %rs68;
	and.b32  	%r84, %r452, 255;
	and.b16  	%rs593, %rs68, 255;
	st.shared.u8 	[%r52+-1], %rs84;
	cvt.u64.u16 	%rd239, %rs69;
	and.b64  	%rd240, %rd239, 255;
	add.s64 	%rd241, %rd5, %rd240;
	mov.b16 	%rs594, 0;
	st.local.u8 	[%rd241], %rs594;
	add.s64 	%rd242, %rd9, %rd240;
	st.local.u8 	[%rd242], %rs594;
	cvt.u64.u16 	%rd243, %rs70;
	and.b64  	%rd244, %rd243, 255;
	add.s64 	%rd245, %rd5, %rd244;
	mov.b16 	%rs595, 1;
	st.local.u8 	[%rd245], %rs595;
	add.s64 	%rd246, %rd9, %rd244;
	st.local.u8 	[%rd246], %rs594;
	cvt.u64.u16 	%rd247, %rs71;
	and.b64  	%rd248, %rd247, 255;
	add.s64 	%rd249, %rd5, %rd248;
	mov.b16 	%rs596, 2;
	st.local.u8 	[%rd249], %rs596;
	add.s64 	%rd250, %rd9, %rd248;
	st.local.u8 	[%rd250], %rs594;
	cvt.u64.u16 	%rd251, %rs72;
	and.b64  	%rd252, %rd251, 255;
	add.s64 	%rd253, %rd5, %rd252;
	mov.b16 	%rs597, 3;
	st.local.u8 	[%rd253], %rs597;
	add.s64 	%rd254, %rd9, %rd252;
	st.local.u8 	[%rd254], %rs594;
	cvt.u64.u16 	%rd255, %rs73;
	and.b64  	%rd256, %rd255, 255;
	add.s64 	%rd257, %rd5, %rd256;
	st.local.u8 	[%rd257], %rs594;
	add.s64 	%rd258, %rd9, %rd256;
	st.local.u8 	[%rd258], %rs595;
	cvt.u64.u16 	%rd259, %rs74;
	and.b64  	%rd260, %rd259, 255;
	add.s64 	%rd261, %rd5, %rd260;
	st.local.u8 	[%rd261], %rs595;
	add.s64 	%rd262, %rd9, %rd260;
	st.local.u8 	[%rd262], %rs595;
	cvt.u64.u16 	%rd263, %rs75;
	and.b64  	%rd264, %rd263, 255;
	add.s64 	%rd265, %rd5, %rd264;
	st.local.u8 	[%rd265], %rs596;
	add.s64 	%rd266, %rd9, %rd264;
	st.local.u8 	[%rd266], %rs595;
	cvt.u64.u16 	%rd267, %rs76;
	and.b64  	%rd268, %rd267, 255;
	add.s64 	%rd269, %rd5, %rd268;
	st.local.u8 	[%rd269], %rs597;
	add.s64 	%rd270, %rd9, %rd268;
	st.local.u8 	[%rd270], %rs595;
	cvt.u64.u16 	%rd271, %rs77;
	and.b64  	%rd272, %rd271, 255;
	add.s64 	%rd273, %rd5, %rd272;
	st.local.u8 	[%rd273], %rs594;
	add.s64 	%rd274, %rd9, %rd272;
	st.local.u8 	[%rd274], %rs596;
	cvt.u64.u16 	%rd275, %rs78;
	and.b64  	%rd276, %rd275, 255;
	add.s64 	%rd277, %rd5, %rd276;
	st.local.u8 	[%rd277], %rs595;
	add.s64 	%rd278, %rd9, %rd276;
	st.local.u8 	[%rd278], %rs596;
	cvt.u64.u16 	%rd279, %rs79;
	and.b64  	%rd280, %rd279, 255;
	add.s64 	%rd281, %rd5, %rd280;
	st.local.u8 	[%rd281], %rs596;
	add.s64 	%rd282, %rd9, %rd280;
	st.local.u8 	[%rd282], %rs596;
	cvt.u64.u16 	%rd283, %rs80;
	and.b64  	%rd284, %rd283, 255;
	add.s64 	%rd285, %rd5, %rd284;
	st.local.u8 	[%rd285], %rs597;
	add.s64 	%rd286, %rd9, %rd284;
	st.local.u8 	[%rd286], %rs596;
	cvt.u64.u16 	%rd287, %rs81;
	and.b64  	%rd288, %rd287, 255;
	add.s64 	%rd289, %rd5, %rd288;
	st.local.u8 	[%rd289], %rs594;
	add.s64 	%rd290, %rd9, %rd288;
	st.local.u8 	[%rd290], %rs597;
	cvt.u64.u16 	%rd291, %rs82;
	and.b64  	%rd292, %rd291, 255;
	add.s64 	%rd293, %rd5, %rd292;
	st.local.u8 	[%rd293], %rs595;
	add.s64 	%rd294, %rd9, %rd292;
	st.local.u8 	[%rd294], %rs597;
	cvt.u64.u16 	%rd295, %rs83;
	and.b64  	%rd296, %rd295, 255;
	add.s64 	%rd297, %rd5, %rd296;
	st.local.u8 	[%rd297], %rs596;
	add.s64 	%rd298, %rd9, %rd296;
	st.local.u8 	[%rd298], %rs597;
	cvt.u64.u16 	%rd299, %rs84;
	and.b64  	%rd300, %rd299, 255;
	add.s64 	%rd301, %rd5, %rd300;
	st.local.u8 	[%rd301], %rs597;
	add.s64 	%rd302, %rd9, %rd300;
	st.local.u8 	[%rd302], %rs597;
	ld.local.u8 	%rs598, [%rd5+1];
	setp.gt.u16 	%p147, %rs598, 1;
	add.s16 	%rs599, %rs598, -1;
	sub.s16 	%rs600, 1, %rs598;
	selp.b16 	%rs601, %rs599, %rs600, %p147;
	ld.local.u8 	%rs602, [%rd9+1];
	add.s16 	%rs603, %rs601, %rs602;
	ld.local.v2.u8 	{%rs604, %rs605}, [%rd5+2];
	setp.gt.u16 	%p148, %rs604, 2;
	add.s16 	%rs606, %rs604, -2;
	sub.s16 	%rs607, 2, %rs604;
	selp.b16 	%rs608, %rs606, %rs607, %p148;
	add.s16 	%rs609, %rs603, %rs608;
	ld.local.v2.u8 	{%rs610, %rs611}, [%rd9+2];
	add.s16 	%rs612, %rs609, %rs610;
	setp.gt.u16 	%p149, %rs605, 3;
	add.s16 	%rs613, %rs605, -3;
	sub.s16 	%rs614, 3, %rs605;
	selp.b16 	%rs615, %rs613, %rs614, %p149;
	add.s16 	%rs616, %rs612, %rs615;
	add.s16 	%rs617, %rs616, %rs611;
	ld.local.u32 	%r453, [%rd5+4];
	bfe.u32 	%r454, %r453, 0, 8;
	cvt.u16.u32 	%rs618, %r454;
	bfe.u32 	%r455, %r453, 8, 8;
	cvt.u16.u32 	%rs619, %r455;
	and.b16  	%rs620, %rs619, 255;
	bfe.u32 	%r456, %r453, 16, 8;
	cvt.u16.u32 	%rs621, %r456;
	and.b16  	%rs622, %rs621, 255;
	bfe.u32 	%r457, %r453, 24, 8;
	cvt.u16.u32 	%rs623, %r457;
	and.b16  	%rs624, %rs623, 255;
	add.s16 	%rs625, %rs617, %rs618;
	ld.local.u32 	%r458, [%rd9+4];
	bfe.u32 	%r459, %r458, 0, 8;
	cvt.u16.u32 	%rs626, %r459;
	and.b16  	%rs627, %rs626, 255;
	bfe.u32 	%r460, %r458, 8, 8;
	cvt.u16.u32 	%rs628, %r460;
	and.b16  	%rs629, %rs628, 255;
	bfe.u32 	%r461, %r458, 16, 8;
	cvt.u16.u32 	%rs630, %r461;
	and.b16  	%rs631, %rs630, 255;
	bfe.u32 	%r462, %r458, 24, 8;
	cvt.u16.u32 	%rs632, %r462;
	and.b16  	%rs633, %rs632, 255;
	setp.gt.u16 	%p150, %rs627, 1;
	add.s16 	%rs634, %rs626, -1;
	sub.s16 	%rs635, 1, %rs626;
	selp.b16 	%rs636, %rs634, %rs635, %p150;
	add.s16 	%rs637, %rs625, %rs636;
	setp.gt.u16 	%p151, %rs620, 1;
	add.s16 	%rs638, %rs619, -1;
	sub.s16 	%rs639, 1, %rs619;
	selp.b16 	%rs640, %rs638, %rs639, %p151;
	add.s16 	%rs641, %rs637, %rs640;
	setp.gt.u16 	%p152, %rs629, 1;
	add.s16 	%rs642, %rs628, -1;
	sub.s16 	%rs643, 1, %rs628;
	selp.b16 	%rs644, %rs642, %rs643, %p152;
	add.s16 	%rs645, %rs641, %rs644;
	setp.gt.u16 	%p153, %rs622, 2;
	add.s16 	%rs646, %rs621, -2;
	sub.s16 	%rs647, 2, %rs621;
	selp.b16 	%rs648, %rs646, %rs647, %p153;
	add.s16 	%rs649, %rs645, %rs648;
	setp.gt.u16 	%p154, %rs631, 1;
	add.s16 	%rs650, %rs630, -1;
	sub.s16 	%rs651, 1, %rs630;
	selp.b16 	%rs652, %rs650, %rs651, %p154;
	add.s16 	%rs653, %rs649, %rs652;
	setp.gt.u16 	%p155, %rs624, 3;
	add.s16 	%rs654, %rs623, -3;
	sub.s16 	%rs655, 3, %rs623;
	selp.b16 	%rs656, %rs654, %rs655, %p155;
	add.s16 	%rs657, %rs653, %rs656;
	setp.gt.u16 	%p156, %rs633, 1;
	add.s16 	%rs658, %rs632, -1;
	sub.s16 	%rs659, 1, %rs632;
	selp.b16 	%rs660, %rs658, %rs659, %p156;
	add.s16 	%rs661, %rs657, %rs660;
	ld.local.v2.b32 	{%r463, %r464}, [%rd5+8];
	bfe.u32 	%r465, %r464, 0, 8;
	cvt.u16.u32 	%rs662, %r465;
	bfe.u32 	%r466, %r463, 0, 8;
	cvt.u16.u32 	%rs663, %r466;
	bfe.u32 	%r467, %r464, 24, 8;
	cvt.u16.u32 	%rs664, %r467;
	bfe.u32 	%r468, %r464, 16, 8;
	cvt.u16.u32 	%rs665, %r468;
	bfe.u32 	%r469, %r464, 8, 8;
	cvt.u16.u32 	%rs666, %r469;
	bfe.u32 	%r470, %r463, 24, 8;
	cvt.u16.u32 	%rs667, %r470;
	bfe.u32 	%r471, %r463, 16, 8;
	cvt.u16.u32 	%rs668, %r471;
	bfe.u32 	%r472, %r463, 8, 8;
	cvt.u16.u32 	%rs669, %r472;
	and.b16  	%rs670, %rs669, 255;
	and.b16  	%rs671, %rs668, 255;
	and.b16  	%rs672, %rs667, 255;
	and.b16  	%rs673, %rs666, 255;
	and.b16  	%rs674, %rs665, 255;
	and.b16  	%rs675, %rs664, 255;
	add.s16 	%rs676, %rs661, %rs663;
	ld.local.v2.b32 	{%r473, %r474}, [%rd9+8];
	bfe.u32 	%r475, %r474, 24, 8;
	cvt.u16.u32 	%rs677, %r475;
	bfe.u32 	%r476, %r474, 16, 8;
	cvt.u16.u32 	%rs678, %r476;
	bfe.u32 	%r477, %r474, 8, 8;
	cvt.u16.u32 	%rs679, %r477;
	bfe.u32 	%r478, %r474, 0, 8;
	cvt.u16.u32 	%rs680, %r478;
	bfe.u32 	%r479, %r473, 24, 8;
	cvt.u16.u32 	%rs681, %r479;
	bfe.u32 	%r480, %r473, 16, 8;
	cvt.u16.u32 	%rs682, %r480;
	bfe.u32 	%r481, %r473, 8, 8;
	cvt.u16.u32 	%rs683, %r481;
	bfe.u32 	%r482, %r473, 0, 8;
	cvt.u16.u32 	%rs684, %r482;
	and.b16  	%rs685, %rs684, 255;
	and.b16  	%rs686, %rs683, 255;
	and.b16  	%rs687, %rs682, 255;
	and.b16  	%rs688, %rs681, 255;
	and.b16  	%rs689, %rs680, 255;
	and.b16  	%rs690, %rs679, 255;
	and.b16  	%rs691, %rs678, 255;
	and.b16  	%rs692, %rs677, 255;
	setp.gt.u16 	%p157, %rs685, 2;
	add.s16 	%rs693, %rs684, -2;
	sub.s16 	%rs694, 2, %rs684;
	selp.b16 	%rs695, %rs693, %rs694, %p157;
	add.s16 	%rs696, %rs676, %rs695;
	setp.gt.u16 	%p158, %rs670, 1;
	add.s16 	%rs697, %rs669, -1;
	sub.s16 	%rs698, 1, %rs669;
	selp.b16 	%rs699, %rs697, %rs698, %p158;
	add.s16 	%rs700, %rs696, %rs699;
	setp.gt.u16 	%p159, %rs686, 2;
	add.s16 	%rs701, %rs683, -2;
	sub.s16 	%rs702, 2, %rs683;
	selp.b16 	%rs703, %rs701, %rs702, %p159;
	add.s16 	%rs704, %rs700, %rs703;
	setp.gt.u16 	%p160, %rs671, 2;
	add.s16 	%rs705, %rs668, -2;
	sub.s16 	%rs706, 2, %rs668;
	selp.b16 	%rs707, %rs705, %rs706, %p160;
	add.s16 	%rs708, %rs704, %rs707;
	setp.gt.u16 	%p161, %rs687, 2;
	add.s16 	%rs709, %rs682, -2;
	sub.s16 	%rs710, 2, %rs682;
	selp.b16 	%rs711, %rs709, %rs710, %p161;
	add.s16 	%rs712, %rs708, %rs711;
	setp.gt.u16 	%p162, %rs672, 3;
	add.s16 	%rs713, %rs667, -3;
	sub.s16 	%rs714, 3, %rs667;
	selp.b16 	%rs715, %rs713, %rs714, %p162;
	add.s16 	%rs716, %rs712, %rs715;
	setp.gt.u16 	%p163, %rs688, 2;
	add.s16 	%rs717, %rs681, -2;
	sub.s16 	%rs718, 2, %rs681;
	selp.b16 	%rs719, %rs717, %rs718, %p163;
	add.s16 	%rs720, %rs716, %rs719;
	add.s16 	%rs721, %rs720, %rs662;
	setp.gt.u16 	%p164, %rs689, 3;
	add.s16 	%rs722, %rs680, -3;
	sub.s16 	%rs723, 3, %rs680;
	selp.b16 	%rs724, %rs722, %rs723, %p164;
	add.s16 	%rs725, %rs721, %rs724;
	setp.gt.u16 	%p165, %rs673, 1;
	add.s16 	%rs726, %rs666, -1;
	sub.s16 	%rs727, 1, %rs666;
	selp.b16 	%rs728, %rs726, %rs727, %p165;
	add.s16 	%rs729, %rs725, %rs728;
	setp.gt.u16 	%p166, %rs690, 3;
	add.s16 	%rs730, %rs679, -3;
	sub.s16 	%rs731, 3, %rs679;
	selp.b16 	%rs732, %rs730, %rs731, %p166;
	add.s16 	%rs733, %rs729, %rs732;
	setp.gt.u16 	%p167, %rs674, 2;
	add.s16 	%rs734, %rs665, -2;
	sub.s16 	%rs735, 2, %rs665;
	selp.b16 	%rs736, %rs734, %rs735, %p167;
	add.s16 	%rs737, %rs733, %rs736;
	setp.gt.u16 	%p168, %rs691, 3;
	add.s16 	%rs738, %rs678, -3;
	sub.s16 	%rs739, 3, %rs678;
	selp.b16 	%rs740, %rs738, %rs739, %p168;
	add.s16 	%rs741, %rs737, %rs740;
	setp.gt.u16 	%p169, %rs675, 3;
	add.s16 	%rs742, %rs664, -3;
	sub.s16 	%rs743, 3, %rs664;
	selp.b16 	%rs744, %rs742, %rs743, %p169;
	add.s16 	%rs745, %rs741, %rs744;
	setp.gt.u16 	%p170, %rs692, 3;
	add.s16 	%rs746, %rs677, -3;
	sub.s16 	%rs747, 3, %rs677;
	selp.b16 	%rs748, %rs746, %rs747, %p170;
	add.s16 	%rs749, %rs745, %rs748;
	st.shared.u8 	[%r52+1], %rs749;
	setp.eq.s16 	%p171, %rs593, 0;
	@%p171 bra 	$L__BB0_211;
	add.s32 	%r85, %r81, 11;
	and.b32  	%r86, %r84, 3;
	setp.lt.u16 	%p172, %rs593, 4;
	mov.b32 	%r673, 0;
	@%p172 bra 	$L__BB0_171;
	mov.b32 	%r672, 0;
$L__BB0_170:
	add.s32 	%r485, %r85, %r672;
	ld.shared.u32 	%r486, [%r485];
	ld.shared.u8 	%r487, [%r52];
	bfe.s32 	%r488, %r486, 0, 8;
	mul.wide.s32 	%rd303, %r488, 4;
	mov.u64 	%rd304, pos_diff_table;
	add.s64 	%rd305, %rd304, %rd303;
	ld.const.u32 	%r489, [%rd305];
	add.s32 	%r490, %r489, %r487;
	add.s32 	%r491, %r70, %r490;
	ld.shared.u8 	%rs751, [%r491];
	mul.wide.u16 	%r492, %rs751, 64;
	mov.u32 	%r493, h_diff_table_shared;
	add.s32 	%r494, %r493, %r492;
	shl.b32 	%r495, %r490, 2;
	add.s32 	%r496, %r494, %r495;
	add.s32 	%r497, %r496, %r488;
	ld.shared.u8 	%rs752, [%r497];
	ld.shared.u8 	%rs753, [%r52+1];
	add.s16 	%rs754, %rs753, %rs752;
	st.shared.u8 	[%r52+1], %rs754;
	add.s32 	%r498, %r70, %r487;
	st.shared.u8 	[%r498], %rs751;
	st.shared.u8 	[%r52], %r490;
	and.b32  	%r499, %r490, 255;
	bfe.s32 	%r500, %r486, 8, 8;
	mul.wide.s32 	%rd306, %r500, 4;
	add.s64 	%rd307, %rd304, %rd306;
	ld.const.u32 	%r501, [%rd307];
	add.s32 	%r502, %r501, %r499;
	add.s32 	%r503, %r70, %r502;
	ld.shared.u8 	%rs755, [%r503];
	mul.wide.u16 	%r504, %rs755, 64;
	add.s32 	%r505, %r493, %r504;
	shl.b32 	%r506, %r502, 2;
	add.s32 	%r507, %r505, %r506;
	add.s32 	%r508, %r507, %r500;
	ld.shared.u8 	%rs756, [%r508];
	ld.shared.u8 	%rs757, [%r52+1];
	add.s16 	%rs758, %rs757, %rs756;
	st.shared.u8 	[%r52+1], %rs758;
	add.s32 	%r509, %r70, %r499;
	st.shared.u8 	[%r509], %rs755;
	st.shared.u8 	[%r52], %r502;
	and.b32  	%r510, %r502, 255;
	bfe.s32 	%r511, %r486, 16, 8;
	mul.wide.s32 	%rd308, %r511, 4;
	add.s64 	%rd309, %rd304, %rd308;
	ld.const.u32 	%r512, [%rd309];
	add.s32 	%r513, %r512, %r510;
	add.s32 	%r514, %r70, %r513;
	ld.shared.u8 	%rs759, [%r514];
	mul.wide.u16 	%r515, %rs759, 64;
	add.s32 	%r516, %r493, %r515;
	shl.b32 	%r517, %r513, 2;
	add.s32 	%r518, %r516, %r517;
	add.s32 	%r519, %r518, %r511;
	ld.shared.u8 	%rs760, [%r519];
	ld.shared.u8 	%rs761, [%r52+1];
	add.s16 	%rs762, %rs761, %rs760;
	st.shared.u8 	[%r52+1], %rs762;
	add.s32 	%r520, %r70, %r510;
	st.shared.u8 	[%r520], %rs759;
	st.shared.u8 	[%r52], %r513;
	and.b32  	%r521, %r513, 255;
	bfe.s32 	%r522, %r486, 24, 8;
	mul.wide.s32 	%rd310, %r522, 4;
	add.s64 	%rd311, %rd304, %rd310;
	ld.const.u32 	%r523, [%rd311];
	add.s32 	%r524, %r523, %r521;
	add.s32 	%r525, %r70, %r524;
	ld.shared.u8 	%rs763, [%r525];
	mul.wide.u16 	%r526, %rs763, 64;
	add.s32 	%r527, %r493, %r526;
	shl.b32 	%r528, %r524, 2;
	add.s32 	%r529, %r527, %r528;
	add.s32 	%r530, %r529, %r522;
	ld.shared.u8 	%rs764, [%r530];
	ld.shared.u8 	%rs765, [%r52+1];
	add.s16 	%rs766, %rs765, %rs764;
	st.shared.u8 	[%r52+1], %rs766;
	add.s32 	%r531, %r70, %r521;
	st.shared.u8 	[%r531], %rs763;
	st.shared.u8 	[%r52], %r524;
	add.s32 	%r672, %r672, 4;
	and.b32  	%r673, %r84, 252;
	setp.ne.s32 	%p173, %r672, %r673;
	@%p173 bra 	$L__BB0_170;
$L__BB0_171:
	setp.eq.s32 	%p174, %r86, 0;
	@%p174 bra 	$L__BB0_175;
	add.s32 	%r91, %r85, %r673;
	ld.shared.u8 	%r532, [%r52];
	ld.shared.s8 	%r533, [%r91];
	mul.wide.s32 	%rd312, %r533, 4;
	mov.u64 	%rd313, pos_diff_table;
	add.s64 	%rd314, %rd313, %rd312;
	ld.const.u32 	%r534, [%rd314];
	add.s32 	%r92, %r534, %r532;
	add.s32 	%r535, %r70, %r92;
	ld.shared.u8 	%rs767, [%r535];
	mul.wide.u16 	%r536, %rs767, 64;
	mov.u32 	%r537, h_diff_table_shared;
	add.s32 	%r538, %r537, %r536;
	shl.b32 	%r539, %r92, 2;
	add.s32 	%r540, %r538, %r539;
	add.s32 	%r541, %r540, %r533;
	ld.shared.u8 	%rs768, [%r541];
	ld.shared.u8 	%rs769, [%r52+1];
	add.s16 	%rs770, %rs769, %rs768;
	st.shared.u8 	[%r52+1], %rs770;
	add.s32 	%r542, %r70, %r532;
	st.shared.u8 	[%r542], %rs767;
	st.shared.u8 	[%r52], %r92;
	setp.eq.s32 	%p175, %r86, 1;
	@%p175 bra 	$L__BB0_175;
	and.b32  	%r543, %r92, 255;
	ld.shared.s8 	%r544, [%r91+1];
	mul.wide.s32 	%rd315, %r544, 4;
	add.s64 	%rd317, %rd313, %rd315;
	ld.const.u32 	%r545, [%rd317];
	add.s32 	%r93, %r545, %r543;
	add.s32 	%r546, %r70, %r93;
	ld.shared.u8 	%rs771, [%r546];
	mul.wide.u16 	%r547, %rs771, 64;
	add.s32 	%r549, %r537, %r547;
	shl.b32 	%r550, %r93, 2;
	add.s32 	%r551, %r549, %r550;
	add.s32 	%r552, %r551, %r544;
	ld.shared.u8 	%rs772, [%r552];
	ld.shared.u8 	%rs773, [%r52+1];
	add.s16 	%rs774, %rs773, %rs772;
	st.shared.u8 	[%r52+1], %rs774;
	add.s32 	%r553, %r70, %r543;
	st.shared.u8 	[%r553], %rs771;
	st.shared.u8 	[%r52], %r93;
	setp.eq.s32 	%p176, %r86, 2;
	@%p176 bra 	$L__BB0_175;
	and.b32  	%r554, %r93, 255;
	ld.shared.s8 	%r555, [%r91+2];
	mul.wide.s32 	%rd318, %r555, 4;
	add.s64 	%rd320, %rd313, %rd318;
	ld.const.u32 	%r556, [%rd320];
	add.s32 	%r557, %r556, %r554;
	add.s32 	%r558, %r70, %r557;
	ld.shared.u8 	%rs775, [%r558];
	mul.wide.u16 	%r559, %rs775, 64;
	add.s32 	%r561, %r537, %r559;
	shl.b32 	%r562, %r557, 2;
	add.s32 	%r563, %r561, %r562;
	add.s32 	%r564, %r563, %r555;
	ld.shared.u8 	%rs776, [%r564];
	ld.shared.u8 	%rs777, [%r52+1];
	add.s16 	%rs778, %rs777, %rs776;
	st.shared.u8 	[%r52+1], %rs778;
	add.s32 	%r565, %r70, %r554;
	st.shared.u8 	[%r565], %rs775;
	st.shared.u8 	[%r52], %r557;
$L__BB0_175:
	add.s32 	%r566, %r85, %r84;
	ld.shared.u8 	%rs998, [%r566+-1];
$L__BB0_176:
	st.shared.u8 	[%r51+-6], %rs998;
	add.s32 	%r567, %r84, %r81;
	ld.shared.u8 	%rs988, [%r567+11];
	add.s32 	%r568, %r83, %r84;
	st.shared.u32 	[%r51+-4], %r568;
	ld.shared.u8 	%rs779, [%r81];
	add.s16 	%rs780, %rs779, 1;
	st.shared.u8 	[%r81], %rs780;
	mov.b32 	%r569, 0;
	st.shared.u32 	[%r80], %r569;
	shl.b32 	%r570, %r1, 2;
	mov.u32 	%r571, thread_state;
	add.s32 	%r572, %r571, %r570;
	st.shared.u32 	[%r572], %r569;
	bra.uni 	$L__BB0_117;
$L__BB0_177:
	ld.param.u64 	%rd394, [_Z11idas_kernelP9input_tagPiPaP15search_stat_tagiS2_Pb_param_0];
	cvta.to.global.u64 	%rd321, %rd394;
	mul.wide.s32 	%rd322, %r670, 24;
	add.s64 	%rd323, %rd321, %rd322;
	ld.global.u32 	%r579, [%rd323];
	bfe.u32 	%r580, %r579, 0, 8;
	cvt.u16.u32 	%rs89, %r580;
	and.b16  	%rs781, %rs89, 255;
	bfe.u32 	%r581, %r579, 8, 8;
	cvt.u16.u32 	%rs90, %r581;
	bfe.u32 	%r582, %r579, 16, 8;
	cvt.u16.u32 	%rs91, %r582;
	bfe.u32 	%r583, %r579, 24, 8;
	cvt.u16.u32 	%rs92, %r583;
	ld.global.u32 	%r584, [%rd323+4];
	bfe.u32 	%r585, %r584, 0, 8;
	cvt.u16.u32 	%rs93, %r585;
	bfe.u32 	%r586, %r584, 8, 8;
	cvt.u16.u32 	%rs94, %r586;
	bfe.u32 	%r587, %r584, 16, 8;
	cvt.u16.u32 	%rs95, %r587;
	bfe.u32 	%r588, %r584, 24, 8;
	cvt.u16.u32 	%rs96, %r588;
	ld.global.u32 	%r589, [%rd323+8];
	bfe.u32 	%r590, %r589, 0, 8;
	cvt.u16.u32 	%rs97, %r590;
	bfe.u32 	%r591, %r589, 8, 8;
	cvt.u16.u32 	%rs98, %r591;
	bfe.u32 	%r592, %r589, 16, 8;
	cvt.u16.u32 	%rs99, %r592;
	bfe.u32 	%r593, %r589, 24, 8;
	cvt.u16.u32 	%rs100, %r593;
	ld.global.u32 	%r594, [%rd323+12];
	bfe.u32 	%r595, %r594, 0, 8;
	cvt.u16.u32 	%rs101, %r595;
	bfe.u32 	%r596, %r594, 8, 8;
	cvt.u16.u32 	%rs102, %r596;
	bfe.u32 	%r597, %r594, 16, 8;
	cvt.u16.u32 	%rs103, %r597;
	bfe.u32 	%r598, %r594, 24, 8;
	cvt.u16.u32 	%rs104, %r598;
	ld.global.u32 	%r599, [%rd323+16];
	ld.global.u8 	%rs782, [%rd323+20];
	mov.b16 	%rs783, 0;
	st.shared.v2.u8 	[%r51+-8], {%rs783, %rs783};
	st.shared.u32 	[%r51], %r670;
	st.shared.u8 	[%r51+-6], %rs782;
	st.shared.u32 	[%r51+-4], %r599;
	setp.ne.s16 	%p178, %rs781, 0;
	@%p178 bra 	$L__BB0_179;
	mov.b16 	%rs784, 0;
	st.shared.u8 	[%r52], %rs784;
$L__BB0_179:
	st.shared.u8 	[%r70], %rs89;
	and.b16  	%rs785, %rs90, 255;
	setp.ne.s16 	%p179, %rs785, 0;
	@%p179 bra 	$L__BB0_181;
	mov.b16 	%rs786, 1;
	st.shared.u8 	[%r52], %rs786;
$L__BB0_181:
	st.shared.u8 	[%r52+-15], %rs90;
	and.b16  	%rs787, %rs91, 255;
	setp.ne.s16 	%p180, %rs787, 0;
	@%p180 bra 	$L__BB0_183;
	mov.b16 	%rs788, 2;
	st.shared.u8 	[%r52], %rs788;
$L__BB0_183:
	st.shared.u8 	[%r52+-14], %rs91;
	and.b16  	%rs789, %rs92, 255;
	setp.ne.s16 	%p181, %rs789, 0;
	@%p181 bra 	$L__BB0_185;
	mov.b16 	%rs790, 3;
	st.shared.u8 	[%r52], %rs790;
$L__BB0_185:
	st.shared.u8 	[%r52+-13], %rs92;
	and.b16  	%rs791, %rs93, 255;
	setp.ne.s16 	%p182, %rs791, 0;
	@%p182 bra 	$L__BB0_187;
	mov.b16 	%rs792, 4;
	st.shared.u8 	[%r52], %rs792;
$L__BB0_187:
	st.shared.u8 	[%r52+-12], %rs93;
	and.b16  	%rs793, %rs94, 255;
	setp.ne.s16 	%p183, %rs793, 0;
	@%p183 bra 	$L__BB0_189;
	mov.b16 	%rs794, 5;
	st.shared.u8 	[%r52], %rs794;
$L__BB0_189:
	st.shared.u8 	[%r52+-11], %rs94;
	and.b16  	%rs795, %rs95, 255;
	setp.ne.s16 	%p184, %rs795, 0;
	@%p184 bra 	$L__BB0_191;
	mov.b16 	%rs796, 6;
	st.shared.u8 	[%r52], %rs796;
$L__BB0_191:
	st.shared.u8 	[%r52+-10], %rs95;
	and.b16  	%rs797, %rs96, 255;
	setp.ne.s16 	%p185, %rs797, 0;
	@%p185 bra 	$L__BB0_193;
	mov.b16 	%rs798, 7;
	st.shared.u8 	[%r52], %rs798;
$L__BB0_193:
	st.shared.u8 	[%r52+-9], %rs96;
	and.b16  	%rs799, %rs97, 255;
	setp.ne.s16 	%p186, %rs799, 0;
	@%p186 bra 	$L__BB0_195;
	mov.b16 	%rs800, 8;
	st.shared.u8 	[%r52], %rs800;
$L__BB0_195:
	st.shared.u8 	[%r52+-8], %rs97;
	and.b16  	%rs801, %rs98, 255;
	setp.ne.s16 	%p187, %rs801, 0;
	@%p187 bra 	$L__BB0_197;
	mov.b16 	%rs802, 9;
	st.shared.u8 	[%r52], %rs802;
$L__BB0_197:
	st.shared.u8 	[%r52+-7], %rs98;
	and.b16  	%rs803, %rs99, 255;
	setp.ne.s16 	%p188, %rs803, 0;
	@%p188 bra 	$L__BB0_199;
	mov.b16 	%rs804, 10;
	st.shared.u8 	[%r52], %rs804;
$L__BB0_199:
	st.shared.u8 	[%r52+-6], %rs99;
	and.b16  	%rs805, %rs100, 255;
	setp.ne.s16 	%p189, %rs805, 0;
	@%p189 bra 	$L__BB0_201;
	mov.b16 	%rs806, 11;
	st.shared.u8 	[%r52], %rs806;
$L__BB0_201:
	st.shared.u8 	[%r52+-5], %rs100;
	and.b16  	%rs807, %rs101, 255;
	setp.ne.s16 	%p190, %rs807, 0;
	@%p190 bra 	$L__BB0_203;
	mov.b16 	%rs808, 12;
	st.shared.u8 	[%r52], %rs808;
$L__BB0_203:
	st.shared.u8 	[%r52+-4], %rs101;
	and.b16  	%rs809, %rs102, 255;
	setp.ne.s16 	%p191, %rs809, 0;
	@%p191 bra 	$L__BB0_205;
	mov.b16 	%rs810, 13;
	st.shared.u8 	[%r52], %rs810;
$L__BB0_205:
	st.shared.u8 	[%r52+-3], %rs102;
	and.b16  	%rs811, %rs103, 255;
	setp.ne.s16 	%p192, %rs811, 0;
	@%p192 bra 	$L__BB0_207;
	mov.b16 	%rs812, 14;
	st.shared.u8 	[%r52], %rs812;
$L__BB0_207:
	st.shared.u8 	[%r52+-2], %rs103;
	and.b16  	%rs813, %rs104, 255;
	setp.ne.s16 	%p193, %rs813, 0;
	@%p193 bra 	$L__BB0_209;
	mov.b16 	%rs814, 15;
	st.shared.u8 	[%r52], %rs814;
$L__BB0_209:
	st.shared.u8 	[%r52+-1], %rs104;
	cvt.u64.u16 	%rd324, %rs89;
	and.b64  	%rd325, %rd324, 255;
	add.s64 	%rd326, %rd4, %rd325;
	mov.b16 	%rs988, 0;
	st.local.u8 	[%rd326], %rs988;
	add.s64 	%rd327, %rd8, %rd325;
	st.local.u8 	[%rd327], %rs988;
	cvt.u64.u16 	%rd328, %rs90;
	and.b64  	%rd329, %rd328, 255;
	add.s64 	%rd330, %rd4, %rd329;
	mov.b16 	%rs816, 1;
	st.local.u8 	[%rd330], %rs816;
	add.s64 	%rd331, %rd8, %rd329;
	st.local.u8 	[%rd331], %rs988;
	cvt.u64.u16 	%rd332, %rs91;
	and.b64  	%rd333, %rd332, 255;
	add.s64 	%rd334, %rd4, %rd333;
	mov.b16 	%rs817, 2;
	st.local.u8 	[%rd334], %rs817;
	add.s64 	%rd335, %rd8, %rd333;
	st.local.u8 	[%rd335], %rs988;
	cvt.u64.u16 	%rd336, %rs92;
	and.b64  	%rd337, %rd336, 255;
	add.s64 	%rd338, %rd4, %rd337;
	mov.b16 	%rs818, 3;
	st.local.u8 	[%rd338], %rs818;
	add.s64 	%rd339, %rd8, %rd337;
	st.local.u8 	[%rd339], %rs988;
	cvt.u64.u16 	%rd340, %rs93;
	and.b64  	%rd341, %rd340, 255;
	add.s64 	%rd342, %rd4, %rd341;
	st.local.u8 	[%rd342], %rs988;
	add.s64 	%rd343, %rd8, %rd341;
	st.local.u8 	[%rd343], %rs816;
	cvt.u64.u16 	%rd344, %rs94;
	and.b64  	%rd345, %rd344, 255;
	add.s64 	%rd346, %rd4, %rd345;
	st.local.u8 	[%rd346], %rs816;
	add.s64 	%rd347, %rd8, %rd345;
	st.local.u8 	[%rd347], %rs816;
	cvt.u64.u16 	%rd348, %rs95;
	and.b64  	%rd349, %rd348, 255;
	add.s64 	%rd350, %rd4, %rd349;
	st.local.u8 	[%rd350], %rs817;
	add.s64 	%rd351, %rd8, %rd349;
	st.local.u8 	[%rd351], %rs816;
	cvt.u64.u16 	%rd352, %rs96;
	and.b64  	%rd353, %rd352, 255;
	add.s64 	%rd354, %rd4, %rd353;
	st.local.u8 	[%rd354], %rs818;
	add.s64 	%rd355, %rd8, %rd353;
	st.local.u8 	[%rd355], %rs816;
	cvt.u64.u16 	%rd356, %rs97;
	and.b64  	%rd357, %rd356, 255;
	add.s64 	%rd358, %rd4, %rd357;
	st.local.u8 	[%rd358], %rs988;
	add.s64 	%rd359, %rd8, %rd357;
	st.local.u8 	[%rd359], %rs817;
	cvt.u64.u16 	%rd360, %rs98;
	and.b64  	%rd361, %rd360, 255;
	add.s64 	%rd362, %rd4, %rd361;
	st.local.u8 	[%rd362], %rs816;
	add.s64 	%rd363, %rd8, %rd361;
	st.local.u8 	[%rd363], %rs817;
	cvt.u64.u16 	%rd364, %rs99;
	and.b64  	%rd365, %rd364, 255;
	add.s64 	%rd366, %rd4, %rd365;
	st.local.u8 	[%rd366], %rs817;
	add.s64 	%rd367, %rd8, %rd365;
	st.local.u8 	[%rd367], %rs817;
	cvt.u64.u16 	%rd368, %rs100;
	and.b64  	%rd369, %rd368, 255;
	add.s64 	%rd370, %rd4, %rd369;
	st.local.u8 	[%rd370], %rs818;
	add.s64 	%rd371, %rd8, %rd369;
	st.local.u8 	[%rd371], %rs817;
	cvt.u64.u16 	%rd372, %rs101;
	and.b64  	%rd373, %rd372, 255;
	add.s64 	%rd374, %rd4, %rd373;
	st.local.u8 	[%rd374], %rs988;
	add.s64 	%rd375, %rd8, %rd373;
	st.local.u8 	[%rd375], %rs818;
	cvt.u64.u16 	%rd376, %rs102;
	and.b64  	%rd377, %rd376, 255;
	add.s64 	%rd378, %rd4, %rd377;
	st.local.u8 	[%rd378], %rs816;
	add.s64 	%rd379, %rd8, %rd377;
	st.local.u8 	[%rd379], %rs818;
	cvt.u64.u16 	%rd380, %rs103;
	and.b64  	%rd381, %rd380, 255;
	add.s64 	%rd382, %rd4, %rd381;
	st.local.u8 	[%rd382], %rs817;
	add.s64 	%rd383, %rd8, %rd381;
	st.local.u8 	[%rd383], %rs818;
	cvt.u64.u16 	%rd384, %rs104;
	and.b64  	%rd385, %rd384, 255;
	add.s64 	%rd386, %rd4, %rd385;
	st.local.u8 	[%rd386], %rs818;
	add.s64 	%rd387, %rd8, %rd385;
	st.local.u8 	[%rd387], %rs818;
	ld.local.u8 	%rs819, [%rd4+1];
	setp.gt.u16 	%p194, %rs819, 1;
	add.s16 	%rs820, %rs819, -1;
	sub.s16 	%rs821, 1, %rs819;
	selp.b16 	%rs822, %rs820, %rs821, %p194;
	ld.local.u8 	%rs823, [%rd8+1];
	add.s16 	%rs824, %rs822, %rs823;
	ld.local.v2.u8 	{%rs825, %rs826}, [%rd4+2];
	setp.gt.u16 	%p195, %rs825, 2;
	add.s16 	%rs827, %rs825, -2;
	sub.s16 	%rs828, 2, %rs825;
	selp.b16 	%rs829, %rs827, %rs828, %p195;
	add.s16 	%rs830, %rs824, %rs829;
	ld.local.v2.u8 	{%rs831, %rs832}, [%rd8+2];
	add.s16 	%rs833, %rs830, %rs831;
	setp.gt.u16 	%p196, %rs826, 3;
	add.s16 	%rs834, %rs826, -3;
	sub.s16 	%rs835, 3, %rs826;
	selp.b16 	%rs836, %rs834, %rs835, %p196;
	add.s16 	%rs837, %rs833, %rs836;
	add.s16 	%rs838, %rs837, %rs832;
	ld.local.u32 	%r600, [%rd4+4];
	bfe.u32 	%r601, %r600, 0, 8;
	cvt.u16.u32 	%rs839, %r601;
	bfe.u32 	%r602, %r600, 8, 8;
	cvt.u16.u32 	%rs840, %r602;
	and.b16  	%rs841, %rs840, 255;
	bfe.u32 	%r603, %r600, 16, 8;
	cvt.u16.u32 	%rs842, %r603;
	and.b16  	%rs843, %rs842, 255;
	bfe.u32 	%r604, %r600, 24, 8;
	cvt.u16.u32 	%rs844, %r604;
	and.b16  	%rs845, %rs844, 255;
	add.s16 	%rs846, %rs838, %rs839;
	ld.local.u32 	%r605, [%rd8+4];
	bfe.u32 	%r606, %r605, 0, 8;
	cvt.u16.u32 	%rs847, %r606;
	and.b16  	%rs848, %rs847, 255;
	bfe.u32 	%r607, %r605, 8, 8;
	cvt.u16.u32 	%rs849, %r607;
	and.b16  	%rs850, %rs849, 255;
	bfe.u32 	%r608, %r605, 16, 8;
	cvt.u16.u32 	%rs851, %r608;
	and.b16  	%rs852, %rs851, 255;
	bfe.u32 	%r609, %r605, 24, 8;
	cvt.u16.u32 	%rs853, %r609;
	and.b16  	%rs854, %rs853, 255;
	setp.gt.u16 	%p197, %rs848, 1;
	add.s16 	%rs855, %rs847, -1;
	sub.s16 	%rs856, 1, %rs847;
	selp.b16 	%rs857, %rs855, %rs856, %p197;
	add.s16 	%rs858, %rs846, %rs857;
	setp.gt.u16 	%p198, %rs841, 1;
	add.s16 	%rs859, %rs840, -1;
	sub.s16 	%rs860, 1, %rs840;
	selp.b16 	%rs861, %rs859, %rs860, %p198;
	add.s16 	%rs862, %rs858, %rs861;
	setp.gt.u16 	%p199, %rs850, 1;
	add.s16 	%rs863, %rs849, -1;
	sub.s16 	%rs864, 1, %rs849;
	selp.b16 	%rs865, %rs863, %rs864, %p199;
	add.s16 	%rs866, %rs862, %rs865;
	setp.gt.u16 	%p200, %rs843, 2;
	add.s16 	%rs867, %rs842, -2;
	sub.s16 	%rs868, 2, %rs842;
	selp.b16 	%rs869, %rs867, %rs868, %p200;
	add.s16 	%rs870, %rs866, %rs869;
	setp.gt.u16 	%p201, %rs852, 1;
	add.s16 	%rs871, %rs851, -1;
	sub.s16 	%rs872, 1, %rs851;
	selp.b16 	%rs873, %rs871, %rs872, %p201;
	add.s16 	%rs874, %rs870, %rs873;
	setp.gt.u16 	%p202, %rs845, 3;
	add.s16 	%rs875, %rs844, -3;
	sub.s16 	%rs876, 3, %rs844;
	selp.b16 	%rs877, %rs875, %rs876, %p202;
	add.s16 	%rs878, %rs874, %rs877;
	setp.gt.u16 	%p203, %rs854, 1;
	add.s16 	%rs879, %rs853, -1;
	sub.s16 	%rs880, 1, %rs853;
	selp.b16 	%rs881, %rs879, %rs880, %p203;
	add.s16 	%rs882, %rs878, %rs881;
	ld.local.v2.b32 	{%r610, %r611}, [%rd4+8];
	bfe.u32 	%r612, %r611, 0, 8;
	cvt.u16.u32 	%rs883, %r612;
	bfe.u32 	%r613, %r610, 0, 8;
	cvt.u16.u32 	%rs884, %r613;
	bfe.u32 	%r614, %r611, 24, 8;
	cvt.u16.u32 	%rs885, %r614;
	bfe.u32 	%r615, %r611, 16, 8;
	cvt.u16.u32 	%rs886, %r615;
	bfe.u32 	%r616, %r611, 8, 8;
	cvt.u16.u32 	%rs887, %r616;
	bfe.u32 	%r617, %r610, 24, 8;
	cvt.u16.u32 	%rs888, %r617;
	bfe.u32 	%r618, %r610, 16, 8;
	cvt.u16.u32 	%rs889, %r618;
	bfe.u32 	%r619, %r610, 8, 8;
	cvt.u16.u32 	%rs890, %r619;
	and.b16  	%rs891, %rs890, 255;
	and.b16  	%rs892, %rs889, 255;
	and.b16  	%rs893, %rs888, 255;
	and.b16  	%rs894, %rs887, 255;
	and.b16  	%rs895, %rs886, 255;
	and.b16  	%rs896, %rs885, 255;
	add.s16 	%rs897, %rs882, %rs884;
	ld.local.v2.b32 	{%r620, %r621}, [%rd8+8];
	bfe.u32 	%r622, %r621, 24, 8;
	cvt.u16.u32 	%rs898, %r622;
	bfe.u32 	%r623, %r621, 16, 8;
	cvt.u16.u32 	%rs899, %r623;
	bfe.u32 	%r624, %r621, 8, 8;
	cvt.u16.u32 	%rs900, %r624;
	bfe.u32 	%r625, %r621, 0, 8;
	cvt.u16.u32 	%rs901, %r625;
	bfe.u32 	%r626, %r620, 24, 8;
	cvt.u16.u32 	%rs902, %r626;
	bfe.u32 	%r627, %r620, 16, 8;
	cvt.u16.u32 	%rs903, %r627;
	bfe.u32 	%r628, %r620, 8, 8;
	cvt.u16.u32 	%rs904, %r628;
	bfe.u32 	%r629, %r620, 0, 8;
	cvt.u16.u32 	%rs905, %r629;
	and.b16  	%rs906, %rs905, 255;
	and.b16  	%rs907, %rs904, 255;
	and.b16  	%rs908, %rs903, 255;
	and.b16  	%rs909, %rs902, 255;
	and.b16  	%rs910, %rs901, 255;
	and.b16  	%rs911, %rs900, 255;
	and.b16  	%rs912, %rs899, 255;
	and.b16  	%rs913, %rs898, 255;
	setp.gt.u16 	%p204, %rs906, 2;
	add.s16 	%rs914, %rs905, -2;
	sub.s16 	%rs915, 2, %rs905;
	selp.b16 	%rs916, %rs914, %rs915, %p204;
	add.s16 	%rs917, %rs897, %rs916;
	setp.gt.u16 	%p205, %rs891, 1;
	add.s16 	%rs918, %rs890, -1;
	sub.s16 	%rs919, 1, %rs890;
	selp.b16 	%rs920, %rs918, %rs919, %p205;
	add.s16 	%rs921, %rs917, %rs920;
	setp.gt.u16 	%p206, %rs907, 2;
	add.s16 	%rs922, %rs904, -2;
	sub.s16 	%rs923, 2, %rs904;
	selp.b16 	%rs924, %rs922, %rs923, %p206;
	add.s16 	%rs925, %rs921, %rs924;
	setp.gt.u16 	%p207, %rs892, 2;
	add.s16 	%rs926, %rs889, -2;
	sub.s16 	%rs927, 2, %rs889;
	selp.b16 	%rs928, %rs926, %rs927, %p207;
	add.s16 	%rs929, %rs925, %rs928;
	setp.gt.u16 	%p208, %rs908, 2;
	add.s16 	%rs930, %rs903, -2;
	sub.s16 	%rs931, 2, %rs903;
	selp.b16 	%rs932, %rs930, %rs931, %p208;
	add.s16 	%rs933, %rs929, %rs932;
	setp.gt.u16 	%p209, %rs893, 3;
	add.s16 	%rs934, %rs888, -3;
	sub.s16 	%rs935, 3, %rs888;
	selp.b16 	%rs936, %rs934, %rs935, %p209;
	add.s16 	%rs937, %rs933, %rs936;
	setp.gt.u16 	%p210, %rs909, 2;
	add.s16 	%rs938, %rs902, -2;
	sub.s16 	%rs939, 2, %rs902;
	selp.b16 	%rs940, %rs938, %rs939, %p210;
	add.s16 	%rs941, %rs937, %rs940;
	add.s16 	%rs942, %rs941, %rs883;
	setp.gt.u16 	%p211, %rs910, 3;
	add.s16 	%rs943, %rs901, -3;
	sub.s16 	%rs944, 3, %rs901;
	selp.b16 	%rs945, %rs943, %rs944, %p211;
	add.s16 	%rs946, %rs942, %rs945;
	setp.gt.u16 	%p212, %rs894, 1;
	add.s16 	%rs947, %rs887, -1;
	sub.s16 	%rs948, 1, %rs887;
	selp.b16 	%rs949, %rs947, %rs948, %p212;
	add.s16 	%rs950, %rs946, %rs949;
	setp.gt.u16 	%p213, %rs911, 3;
	add.s16 	%rs951, %rs900, -3;
	sub.s16 	%rs952, 3, %rs900;
	selp.b16 	%rs953, %rs951, %rs952, %p213;
	add.s16 	%rs954, %rs950, %rs953;
	setp.gt.u16 	%p214, %rs895, 2;
	add.s16 	%rs955, %rs886, -2;
	sub.s16 	%rs956, 2, %rs886;
	selp.b16 	%rs957, %rs955, %rs956, %p214;
	add.s16 	%rs958, %rs954, %rs957;
	setp.gt.u16 	%p215, %rs912, 3;
	add.s16 	%rs959, %rs899, -3;
	sub.s16 	%rs960, 3, %rs899;
	selp.b16 	%rs961, %rs959, %rs960, %p215;
	add.s16 	%rs962, %rs958, %rs961;
	setp.gt.u16 	%p216, %rs896, 3;
	add.s16 	%rs963, %rs885, -3;
	sub.s16 	%rs964, 3, %rs885;
	selp.b16 	%rs965, %rs963, %rs964, %p216;
	add.s16 	%rs966, %rs962, %rs965;
	setp.gt.u16 	%p217, %rs913, 3;
	add.s16 	%rs967, %rs898, -3;
	sub.s16 	%rs968, 3, %rs898;
	selp.b16 	%rs969, %rs967, %rs968, %p217;
	add.s16 	%rs970, %rs966, %rs969;
	st.shared.u8 	[%r52+1], %rs970;
	bra.uni 	$L__BB0_117;
$L__BB0_210:
	ld.shared.u8 	%rs980, [%r56+1];
	bra.uni 	$L__BB0_81;
$L__BB0_211:
	ld.shared.u8 	%rs998, [%r81+1];
	bra.uni 	$L__BB0_176;

}


// ===== COMPILED SASS (sm_100) =====

	.target	sm_100

	.elftype	@"ET_EXEC"


//--------------------- .note.nv.tkinfo           --------------------------
	.section	.note.nv.tkinfo,"",@"SHT_NOTE"
	.sectionflags	@"SHF_NOTE_NV_TKINFO"
	.tkinfo
        /*0018*/ 	.word	0x00000002
        /*0030*/ 	.string	""
        /*0030*/ 	.string	"ptxas"
        /*0030*/ 	.string	"Cuda compilation tools, release 13.0, V13.0.88"
        /*0030*/ 	.string	"Build cuda_13.0.r13.0/compiler.36424714_0"
        /*0030*/ 	.string	"-arch sm_100 -m 64 "



//--------------------- .note.nv.cuinfo           --------------------------
	.section	.note.nv.cuinfo,"",@"SHT_NOTE"
	.sectionflags	@"SHF_NOTE_NV_CUINFO"
        /*0018*/ 	.short	0x0002
        /*001a*/ 	.short	0x0064
        /*001c*/ 	.short	0x0082
	.zero		2


//--------------------- .nv.info                  --------------------------
	.section	.nv.info,"",@"SHT_CUDA_INFO"
	.align	4


	//----- nvinfo : EIATTR_REGCOUNT
	.align		4
        /*0000*/ 	.byte	0x04, 0x2f
        /*0002*/ 	.short	(.L_4 - .L_3)
	.align		4
.L_3:
        /*0004*/ 	.word	index@(_Z11idas_kernelP9input_tagPiPaP15search_stat_tagiS2_Pb)
        /*0008*/ 	.word	0x00000020


	//----- nvinfo : EIATTR_FRAME_SIZE
	.align		4
.L_4:
        /*000c*/ 	.byte	0x04, 0x11
        /*000e*/ 	.short	(.L_6 - .L_5)
	.align		4
.L_5:
        /*0010*/ 	.word	index@(_Z11idas_kernelP9input_tagPiPaP15search_stat_tagiS2_Pb)
        /*0014*/ 	.word	0x00000020


	//----- nvinfo : EIATTR_MIN_STACK_SIZE
	.align		4
.L_6:
        /*0018*/ 	.byte	0x04, 0x12
        /*001a*/ 	.short	(.L_8 - .L_7)
	.align		4
.L_7:
        /*001c*/ 	.word	index@(_Z11idas_kernelP9input_tagPiPaP15search_stat_tagiS2_Pb)
        /*0020*/ 	.word	0x00000020
.L_8:


//--------------------- .nv.compat                --------------------------
	.section	.nv.compat,"",@"SHT_CUDA_COMPAT_INFO"
	.align	4
        /*0000*/ 	.byte	0x02, 0x09, 0x00, 0x00, 0x02, 0x02, 0x01, 0x00, 0x02, 0x05, 0x05, 0x00, 0x03, 0x07, 0x01, 0x01
        /*0010*/ 	.byte	0x02, 0x03, 0x00, 0x00, 0x02, 0x06, 0x01, 0x00, 0x04, 0x0b, 0x08, 0x00, 0x09, 0x00, 0x00, 0x00
        /*0020*/ 	.byte	0x00, 0x00, 0x00, 0x00


//--------------------- .nv.info._Z11idas_kernelP9input_tagPiPaP15search_stat_tagiS2_Pb --------------------------
	.section	.nv.info._Z11idas_kernelP9input_tagPiPaP15search_stat_tagiS2_Pb,"",@"SHT_CUDA_INFO"
	.sectionflags	@""
	.align	4


	//----- nvinfo : EIATTR_CUDA_API_VERSION
	.align		4
        /*0000*/ 	.byte	0x04, 0x37
        /*0002*/ 	.short	(.L_10 - .L_9)
.L_9:
        /*0004*/ 	.word	0x00000082


	//----- nvinfo : EIATTR_KPARAM_INFO
	.align		4
.L_10:
        /*0008*/ 	.byte	0x04, 0x17
        /*000a*/ 	.short	(.L_12 - .L_11)
.L_11:
        /*000c*/ 	.word	0x00000000
        /*0010*/ 	.short	0x0006
        /*0012*/ 	.short	0x0030
        /*0014*/ 	.byte	0x00, 0xf5, 0x21, 0x00


	//----- nvinfo : EIATTR_KPARAM_INFO
	.align		4
.L_12:
        /*0018*/ 	.byte	0x04, 0x17
        /*001a*/ 	.short	(.L_14 - .L_13)
.L_13:
        /*001c*/ 	.word	0x00000000
        /*0020*/ 	.short	0x0005
        /*0022*/ 	.short	0x0028
        /*0024*/ 	.byte	0x00, 0xf5, 0x21, 0x00


	//----- nvinfo : EIATTR_KPARAM_INFO
	.align		4
.L_14:
        /*0028*/ 	.byte	0x04, 0x17
        /*002a*/ 	.short	(.L_16 - .L_15)
.L_15:
        /*002c*/ 	.word	0x00000000
        /*0030*/ 	.short	0x0004
        /*0032*/ 	.short	0x0020
        /*0034*/ 	.byte	0x00, 0xf0, 0x11, 0x00


	//----- nvinfo : EIATTR_KPARAM_INFO
	.align		4
.L_16:
        /*0038*/ 	.byte	0x04, 0x17
        /*003a*/ 	.short	(.L_18 - .L_17)
.L_17:
        /*003c*/ 	.word	0x00000000
        /*0040*/ 	.short	0x0003
        /*0042*/ 	.short	0x0018
        /*0044*/ 	.byte	0x00, 0xf5, 0x21, 0x00


	//----- nvinfo : EIATTR_KPARAM_INFO
	.align		4
.L_18:
        /*0048*/ 	.byte	0x04, 0x17
        /*004a*/ 	.short	(.L_20 - .L_19)
.L_19:
        /*004c*/ 	.word	0x00000000
        /*0050*/ 	.short	0x0002
        /*0052*/ 	.short	0x0010
        /*0054*/ 	.byte	0x00, 0xf5, 0x21, 0x00


	//----- nvinfo : EIATTR_KPARAM_INFO
	.align		4
.L_20:
        /*0058*/ 	.byte	0x04, 0x17
        /*005a*/ 	.short	(.L_22 - .L_21)
.L_21:
        /*005c*/ 	.word	0x00000000
        /*0060*/ 	.short	0x0001
        /*0062*/ 	.short	0x0008
        /*0064*/ 	.byte	0x00, 0xf5, 0x21, 0x00


	//----- nvinfo : EIATTR_KPARAM_INFO
	.align		4
.L_22:
        /*0068*/ 	.byte	0x04, 0x17
        /*006a*/ 	.short	(.L_24 - .L_23)
.L_23:
        /*006c*/ 	.word	0x00000000
        /*0070*/ 	.short	0x0000
        /*0072*/ 	.short	0x0000
        /*0074*/ 	.byte	0x00, 0xf5, 0x21, 0x00


	//----- nvinfo : EIATTR_SPARSE_MMA_MASK
	.align		4
.L_24:
        /*0078*/ 	.byte	0x03, 0x50
        /*007a*/ 	.short	0x0000


	//----- nvinfo : EIATTR_MAXREG_COUNT
	.align		4
        /*007c*/ 	.byte	0x03, 0x1b
        /*007e*/ 	.short	0x00ff


	//----- nvinfo : EIATTR_NUM_BARRIERS
	.align		4
        /*0080*/ 	.byte	0x02, 0x4c
        /*0082*/ 	.byte	0x01
	.zero		1


	//----- nvinfo : EIATTR_MERCURY_ISA_VERSION
	.align		4
        /*0084*/ 	.byte	0x03, 0x5f
        /*0086*/ 	.short	0x0101


	//----- nvinfo : EIATTR_INT_WARP_WIDE_INSTR_OFFSETS
	.align		4
        /*0088*/ 	.byte	0x04, 0x31
        /*008a*/ 	.short	(.L_26 - .L_25)


	//   ....[0]....
.L_25:
        /*008c*/ 	.word	0x00005340


	//   ....[1]....
        /*0090*/ 	.word	0x00005440


	//----- nvinfo : EIATTR_VRC_CTA_INIT_COUNT
	.align		4
.L_26:
        /*0094*/ 	.byte	0x02, 0x4a
	.zero		1
	.zero		1


	//----- nvinfo : EIATTR_EXIT_INSTR_OFFSETS
	.align		4
        /*0098*/ 	.byte	0x04, 0x1c
        /*009a*/ 	.short	(.L_28 - .L_27)


	//   ....[0]....
.L_27:
        /*009c*/ 	.word	0x00001680


	//   ....[1]....
        /*00a0*/ 	.word	0x000017b0


	//   ....[2]....
        /*00a4*/ 	.word	0x00001810


	//   ....[3]....
        /*00a8*/ 	.word	0x00005560


	//   ....[4]....
        /*00ac*/ 	.word	0x00005690


	//   ....[5]....
        /*00b0*/ 	.word	0x000056f0


	//----- nvinfo : EIATTR_CRS_STACK_SIZE
	.align		4
.L_28:
        /*00b4*/ 	.byte	0x04, 0x1e
        /*00b6*/ 	.short	(.L_30 - .L_29)
.L_29:
        /*00b8*/ 	.word	0x00000000


	//----- nvinfo : EIATTR_CBANK_PARAM_SIZE
	.align		4
.L_30:
        /*00bc*/ 	.byte	0x03, 0x19
        /*00be*/ 	.short	0x0038


	//----- nvinfo : EIATTR_PARAM_CBANK
	.align		4
        /*00c0*/ 	.byte	0x04, 0x0a
        /*00c2*/ 	.short	(.L_32 - .L_31)
	.align		4
.L_31:
        /*00c4*/ 	.word	index@(.nv.constant0._Z11idas_kernelP9input_tagPiPaP15search_stat_tagiS2_Pb)
        /*00c8*/ 	.short	0x0380
        /*00ca*/ 	.short	0x0038


	//----- nvinfo : EIATTR_SW_WAR
	.align		4
.L_32:
        /*00cc*/ 	.byte	0x04, 0x36
        /*00ce*/ 	.short	(.L_34 - .L_33)
.L_33:
        /*00d0*/ 	.word	0x00000008
.L_34:


//--------------------- .nv.callgraph             --------------------------
	.section	.nv.callgraph,"",@"SHT_CUDA_CALLGRAPH"
	.align	4
	.sectionentsize	8
	.align		4
        /*0000*/ 	.word	0x00000000
	.align		4
        /*0004*/ 	.word	0xffffffff
	.align		4
        /*0008*/ 	.word	0x00000000
	.align		4
        /*000c*/ 	.word	0xfffffffe
	.align		4
        /*0010*/ 	.word	0x00000000
	.align		4
        /*0014*/ 	.word	0xfffffffd
	.align		4
        /*0018*/ 	.word	0x00000000
	.align		4
        /*001c*/ 	.word	0xfffffffc


//--------------------- .nv.constant4             --------------------------
	.section	.nv.constant4,"a",@progbits
	.align	8
	.align		8
.nv.constant4:
        /*0000*/ 	.dword	assert_direction2
	.align		8
        /*0008*/ 	.dword	assert_direction


//--------------------- .nv.constant3             --------------------------
	.section	.nv.constant3,"a",@progbits
	.align	4
.nv.constant3:
	.type		pos_diff_table,@object
	.size		pos_diff_table,(.L_2 - pos_diff_table)
pos_diff_table:
        /*0000*/ 	.byte	0xfc, 0xff, 0xff, 0xff, 0x01, 0x00, 0x00, 0x00, 0xff, 0xff, 0xff, 0xff, 0x04, 0x00, 0x00, 0x00
.L_2:


//--------------------- .text._Z11idas_kernelP9input_tagPiPaP15search_stat_tagiS2_Pb --------------------------
	.section	.text._Z11idas_kernelP9input_tagPiPaP15search_stat_tagiS2_Pb,"ax",@progbits
	.align	128
        .global         _Z11idas_kernelP9input_tagPiPaP15search_stat_tagiS2_Pb
        .type           _Z11idas_kernelP9input_tagPiPaP15search_stat_tagiS2_Pb,@function
        .size           _Z11idas_kernelP9input_tagPiPaP15search_stat_tagiS2_Pb,(.L_x_63 - _Z11idas_kernelP9input_tagPiPaP15search_stat_tagiS2_Pb)
        .other          _Z11idas_kernelP9input_tagPiPaP15search_stat_tagiS2_Pb,@"STO_CUDA_ENTRY STV_DEFAULT"
_Z11idas_kernelP9input_tagPiPaP15search_stat_tagiS2_Pb:
.text._Z11idas_kernelP9input_tagPiPaP15search_stat_tagiS2_Pb:
[----:B------:R-:W0:Y:S08]  /*0000*/  LDC R1, c[0x0][0x37c] ;  /* 0x0000df00ff017b82 */ /* 0x000e300000000800 */
[----:B------:R-:W1:Y:S01]  /*0010*/  LDC R0, c[0x0][0x360] ;  /* 0x0000d800ff007b82 */ /* 0x000e620000000800 */
[----:B------:R-:W2:Y:S01]  /*0020*/  S2R R3, SR_TID.X ;  /* 0x0000000000037919 */ /* 0x000ea20000002100 */
[----:B------:R-:W3:Y:S01]  /*0030*/  LDCU.64 UR6, c[0x0][0x358] ;  /* 0x00006b00ff0677ac */ /* 0x000ee20008000a00 */
[----:B------:R-:W-:Y:S01]  /*0040*/  BSSY.RECONVERGENT B0, `(.L_x_0) ;  /* 0x00000ed000007945 */ /* 0x000fe20003800200 */
[----:B0-----:R-:W-:Y:S01]  /*0050*/  VIADD R1, R1, 0xffffffe0 ;  /* 0xffffffe001017836 */ /* 0x001fe20000000000 */
[----:B-1----:R-:W0:Y:S01]  /*0060*/  I2F.U32.RP R8, R0 ;  /* 0x0000000000087306 */ /* 0x002e220000209000 */
[----:B------:R-:W-:Y:S01]  /*0070*/  ISETP.NE.U32.AND P2, PT, R0, RZ, PT ;  /* 0x000000ff0000720c */ /* 0x000fe20003f45070 */
[----:B--2---:R-:W-:-:S05]  /*0080*/  IMAD.IADD R5, R3, 0x1, R0 ;  /* 0x0000000103057824 */ /* 0x004fca00078e0200 */
[C---:B------:R-:W-:Y:S01]  /*0090*/  ISETP.GE.U32.AND P0, PT, R5.reuse, 0x10, PT ;  /* 0x000000100500780c */ /* 0x040fe20003f06070 */
[----:B0-----:R-:W0:Y:S01]  /*00a0*/  MUFU.RCP R8, R8 ;  /* 0x0000000800087308 */ /* 0x001e220000001000 */
[----:B------:R-:W-:Y:S02]  /*00b0*/  VIMNMX.U32 R2, PT, PT, R5, 0x10, !PT ;  /* 0x0000001005027848 */ /* 0x000fe40007fe0000 */
[----:B------:R-:W-:Y:S01]  /*00c0*/  SEL R4, RZ, 0x1, P0 ;  /* 0x00000001ff047807 */ /* 0x000fe20000000000 */
[----:B0-----:R-:W-:-:S04]  /*00d0*/  VIADD R6, R8, 0xffffffe ;  /* 0x0ffffffe08067836 */ /* 0x001fc80000000000 */
[----:B------:R0:W1:Y:S02]  /*00e0*/  F2I.FTZ.U32.TRUNC.NTZ R7, R6 ;  /* 0x0000000600077305 */ /* 0x000064000021f000 */
[----:B0-----:R-:W-:Y:S02]  /*00f0*/  IMAD.MOV.U32 R6, RZ, RZ, RZ ;  /* 0x000000ffff067224 */ /* 0x001fe400078e00ff */
[----:B-1----:R-:W-:-:S04]  /*0100*/  IMAD.MOV R9, RZ, RZ, -R7 ;  /* 0x000000ffff097224 */ /* 0x002fc800078e0a07 */
[----:B------:R-:W-:-:S04]  /*0110*/  IMAD R9, R9, R0, RZ ;  /* 0x0000000009097224 */ /* 0x000fc800078e02ff */
[----:B------:R-:W-:Y:S01]  /*0120*/  IMAD.HI.U32 R8, R7, R9, R6 ;  /* 0x0000000907087227 */ /* 0x000fe200078e0006 */
[----:B------:R-:W-:-:S05]  /*0130*/  IADD3 R7, PT, PT, R2, -R5, -R4 ;  /* 0x8000000502077210 */ /* 0x000fca0007ffe804 */
[----:B------:R-:W-:-:S04]  /*0140*/  IMAD.HI.U32 R9, R8, R7, RZ ;  /* 0x0000000708097227 */ /* 0x000fc800078e00ff */
[----:B------:R-:W-:-:S04]  /*0150*/  IMAD.MOV R2, RZ, RZ, -R9 ;  /* 0x000000ffff027224 */ /* 0x000fc800078e0a09 */
[----:B------:R-:W-:-:S05]  /*0160*/  IMAD R7, R0, R2, R7 ;  /* 0x0000000200077224 */ /* 0x000fca00078e0207 */
[----:B------:R-:W-:-:S13]  /*0170*/  ISETP.GE.U32.AND P0, PT, R7, R0, PT ;  /* 0x000000000700720c */ /* 0x000fda0003f06070 */
[----:B------:R-:W-:Y:S02]  /*0180*/  @P0 IMAD.IADD R7, R7, 0x1, -R0 ;  /* 0x0000000107070824 */ /* 0x000fe400078e0a00 */
[----:B------:R-:W-:Y:S01]  /*0190*/  @P0 VIADD R9, R9, 0x1 ;  /* 0x0000000109090836 */ /* 0x000fe20000000000 */
[----:B------:R-:W-:Y:S02]  /*01a0*/  ISETP.GT.U32.AND P0, PT, R3, 0xf, PT ;  /* 0x0000000f0300780c */ /* 0x000fe40003f04070 */
[----:B------:R-:W-:-:S13]  /*01b0*/  ISETP.GE.U32.AND P1, PT, R7, R0, PT ;  /* 0x000000000700720c */ /* 0x000fda0003f26070 */
[----:B------:R-:W-:Y:S01]  /*01c0*/  @P1 VIADD R9, R9, 0x1 ;  /* 0x0000000109091836 */ /* 0x000fe20000000000 */
[----:B------:R-:W-:-:S05]  /*01d0*/  @!P2 LOP3.LUT R9, RZ, R0, RZ, 0x33, !PT ;  /* 0x00000000ff09a212 */ /* 0x000fca00078e33ff */
[----:B------:R-:W-:Y:S01]  /*01e0*/  IMAD.IADD R2, R4, 0x1, R9 ;  /* 0x0000000104027824 */ /* 0x000fe200078e0209 */
[----:B---3--:R-:W-:Y:S06]  /*01f0*/  @P0 BRA `(.L_x_1) ;  /* 0x0000000c00440947 */ /* 0x008fec0003800000 */
[----:B------:R-:W0:Y:S01]  /*0200*/  S2R R9, SR_CgaCtaId ;  /* 0x0000000000097919 */ /* 0x000e220000008800 */
[----:B------:R-:W1:Y:S01]  /*0210*/  LDC.64 R12, c[0x0][0x3b0] ;  /* 0x0000ec00ff0c7b82 */ /* 0x000e620000000a00 */
[----:B------:R-:W-:Y:S01]  /*0220*/  MOV R4, 0x400 ;  /* 0x0000040000047802 */ /* 0x000fe20000000f00 */
[----:B------:R-:W-:Y:S01]  /*0230*/  IMAD.SHL.U32 R7, R3, 0x4, RZ ;  /* 0x0000000403077824 */ /* 0x000fe200078e00ff */
[----:B------:R-:W-:Y:S01]  /*0240*/  BSSY.RECONVERGENT B1, `(.L_x_2) ;  /* 0x000001d000017945 */ /* 0x000fe20003800200 */
[----:B------:R-:W-:Y:S01]  /*0250*/  ISETP.GE.U32.AND P1, PT, R2, 0x3, PT ;  /* 0x000000030200780c */ /* 0x000fe20003f26070 */
[----:B------:R-:W-:Y:S02]  /*0260*/  IMAD.MOV.U32 R25, RZ, RZ, R3 ;  /* 0x000000ffff197224 */ /* 0x000fe400078e0003 */
[----:B------:R-:W-:Y:S01]  /*0270*/  VIADD R6, R4, 0xfc0 ;  /* 0x00000fc004067836 */ /* 0x000fe20000000000 */
[----:B------:R-:W-:-:S04]  /*0280*/  LOP3.LUT R4, R2, 0x3, RZ, 0xc0, !PT ;  /* 0x0000000302047812 */ /* 0x000fc800078ec0ff */
[----:B------:R-:W-:Y:S02]  /*0290*/  ISETP.NE.AND P0, PT, R4, 0x3, PT ;  /* 0x000000030400780c */ /* 0x000fe40003f05270 */
[-C--:B-1----:R-:W-:Y:S02]  /*02a0*/  IADD3 R10, P2, PT, R7, R12.reuse, RZ ;  /* 0x0000000c070a7210 */ /* 0x082fe40007f5e0ff */
[----:B------:R-:W-:-:S03]  /*02b0*/  LEA R8, P3, R5, R12, 0x2 ;  /* 0x0000000c05087211 */ /* 0x000fc600078610ff */
[--C-:B------:R-:W-:Y:S01]  /*02c0*/  IMAD.X R11, RZ, RZ, R13.reuse, P2 ;  /* 0x000000ffff0b7224 */ /* 0x100fe200010e060d */
[----:B0-----:R-:W-:Y:S01]  /*02d0*/  LEA R6, R9, R6, 0x18 ;  /* 0x0000000609067211 */ /* 0x001fe200078ec0ff */
[----:B------:R-:W-:-:S04]  /*02e0*/  IMAD.X R9, RZ, RZ, R13, P3 ;  /* 0x000000ffff097224 */ /* 0x000fc800018e060d */
[----:B------:R-:W-:-:S04]  /*02f0*/  IMAD.IADD R7, R7, 0x1, R6 ;  /* 0x0000000107077824 */ /* 0x000fc800078e0206 */
[----:B------:R-:W-:Y:S01]  /*0300*/  IMAD R23, R0, 0x4, R7 ;  /* 0x0000000400177824 */ /* 0x000fe200078e0207 */
[----:B------:R-:W-:Y:S06]  /*0310*/  @!P0 BRA `(.L_x_3) ;  /* 0x00000000003c8947 */ /* 0x000fec0003800000 */
[----:B------:R-:W2:Y:S01]  /*0320*/  LDG.E.U8 R14, desc[UR6][R10.64] ;  /* 0x000000060a0e7981 */ /* 0x000ea2000c1e1100 */
[----:B------:R-:W-:Y:S01]  /*0330*/  ISETP.NE.AND P2, PT, R4, RZ, PT ;  /* 0x000000ff0400720c */ /* 0x000fe20003f45270 */
[----:B------:R-:W-:Y:S02]  /*0340*/  IMAD.MOV.U32 R25, RZ, RZ, R5 ;  /* 0x000000ffff197224 */ /* 0x000fe400078e0005 */
[----:B--2---:R0:W-:Y:S10]  /*0350*/  STS.U8 [R7], R14 ;  /* 0x0000000e07007388 */ /* 0x0041f40000000000 */
[----:B------:R-:W-:Y:S05]  /*0360*/  @!P2 BRA `(.L_x_3) ;  /* 0x000000000028a947 */ /* 0x000fea0003800000 */
[----:B------:R-:W-:Y:S01]  /*0370*/  ISETP.NE.AND P2, PT, R4, 0x1, PT ;  /* 0x000000010400780c */ /* 0x000fe20003f45270 */
[----:B------:R-:W-:Y:S01]  /*0380*/  IMAD.IADD R25, R5, 0x1, R0 ;  /* 0x0000000105197824 */ /* 0x000fe200078e0200 */
[----:B------:R-:W2:Y:S11]  /*0390*/  LDG.E.U8 R16, desc[UR6][R8.64] ;  /* 0x0000000608107981 */ /* 0x000eb6000c1e1100 */
[----:B0-----:R-:W-:-:S05]  /*03a0*/  @P2 LEA R14, P3, R25, R12, 0x2 ;  /* 0x0000000c190e2211 */ /* 0x001fca00078610ff */
[----:B------:R-:W-:-:S05]  /*03b0*/  @P2 IMAD.X R15, RZ, RZ, R13, P3 ;  /* 0x000000ffff0f2224 */ /* 0x000fca00018e060d */
[----:B------:R-:W3:Y:S01]  /*03c0*/  @P2 LDG.E.U8 R14, desc[UR6][R14.64] ;  /* 0x000000060e0e2981 */ /* 0x000ee2000c1e1100 */
[----:B------:R-:W-:Y:S02]  /*03d0*/  @P2 IMAD R17, R0, 0x4, R23 ;  /* 0x0000000400112824 */ /* 0x000fe400078e0217 */
[----:B------:R-:W-:Y:S01]  /*03e0*/  @P2 IMAD.IADD R25, R25, 0x1, R0 ;  /* 0x0000000119192824 */ /* 0x000fe200078e0200 */
[----:B--2---:R1:W-:Y:S04]  /*03f0*/  STS.U8 [R23], R16 ;  /* 0x0000001017007388 */ /* 0x0043e80000000000 */
[----:B---3--:R1:W-:Y:S02]  /*0400*/  @P2 STS.U8 [R17], R14 ;  /* 0x0000000e11002388 */ /* 0x0083e40000000000 */
.L_x_3:
[----:B------:R-:W-:Y:S05]  /*0410*/  BSYNC.RECONVERGENT B1 ;  /* 0x0000000000017941 */ /* 0x000fea0003800200 */
.L_x_2:
[----:B------:R-:W-:Y:S04]  /*0420*/  BSSY.RECONVERGENT B1, `(.L_x_4) ;  /* 0x000001d000017945 */ /* 0x000fe80003800200 */
[----:B------:R-:W-:Y:S05]  /*0430*/  @!P1 BRA `(.L_x_5) ;  /* 0x00000000006c9947 */ /* 0x000fea0003800000 */
.L_x_6:
[----:B------:R-:W-:Y:S02]  /*0440*/  IMAD.IADD R15, R0, 0x1, R25 ;  /* 0x00000001000f7824 */ /* 0x000fe400078e0219 */
[----:B---3--:R-:W-:Y:S02]  /*0450*/  IMAD.SHL.U32 R27, R25, 0x4, RZ ;  /* 0x00000004191b7824 */ /* 0x008fe400078e00ff */
[C-C-:B-1----:R-:W-:Y:S01]  /*0460*/  IMAD.IADD R17, R15.reuse, 0x1, R0.reuse ;  /* 0x000000010f117824 */ /* 0x142fe200078e0200 */
[-C--:B0-----:R-:W-:Y:S02]  /*0470*/  LEA R14, P3, R15, R12.reuse, 0x2 ;  /* 0x0000000c0f0e7211 */ /* 0x081fe400078610ff */
[----:B------:R-:W-:Y:S01]  /*0480*/  IADD3 R20, P2, PT, R27, R12, RZ ;  /* 0x0000000c1b147210 */ /* 0x000fe20007f5e0ff */
[----:B------:R-:W-:Y:S02]  /*0490*/  IMAD.IADD R25, R17, 0x1, R0 ;  /* 0x0000000111197824 */ /* 0x000fe400078e0200 */
[----:B------:R-:W-:-:S02]  /*04a0*/  IMAD.X R15, RZ, RZ, R13, P3 ;  /* 0x000000ffff0f7224 */ /* 0x000fc400018e060d */
[--C-:B------:R-:W-:Y:S01]  /*04b0*/  IMAD.X R21, RZ, RZ, R13.reuse, P2 ;  /* 0x000000ffff157224 */ /* 0x100fe200010e060d */
[-C--:B------:R-:W-:Y:S02]  /*04c0*/  LEA R16, P2, R17, R12.reuse, 0x2 ;  /* 0x0000000c11107211 */ /* 0x080fe400078410ff */
[----:B------:R-:W-:Y:S01]  /*04d0*/  LEA R18, P3, R25, R12, 0x2 ;  /* 0x0000000c19127211 */ /* 0x000fe200078610ff */
[----:B------:R-:W2:Y:S02]  /*04e0*/  LDG.E.U8 R14, desc[UR6][R14.64] ;  /* 0x000000060e0e7981 */ /* 0x000ea4000c1e1100 */
[--C-:B------:R-:W-:Y:S02]  /*04f0*/  IMAD.X R17, RZ, RZ, R13.reuse, P2 ;  /* 0x000000ffff117224 */ /* 0x100fe400010e060d */
[----:B------:R-:W-:Y:S01]  /*0500*/  IMAD.X R19, RZ, RZ, R13, P3 ;  /* 0x000000ffff137224 */ /* 0x000fe200018e060d */
[----:B------:R-:W3:Y:S04]  /*0510*/  LDG.E.U8 R20, desc[UR6][R20.64] ;  /* 0x0000000614147981 */ /* 0x000ee8000c1e1100 */
[----:B------:R-:W4:Y:S04]  /*0520*/  LDG.E.U8 R16, desc[UR6][R16.64] ;  /* 0x0000000610107981 */ /* 0x000f28000c1e1100 */
[----:B------:R-:W5:Y:S01]  /*0530*/  LDG.E.U8 R18, desc[UR6][R18.64] ;  /* 0x0000000612127981 */ /* 0x000f62000c1e1100 */
[----:B------:R-:W-:-:S04]  /*0540*/  IMAD.IADD R27, R6, 0x1, R27 ;  /* 0x00000001061b7824 */ /* 0x000fc800078e021b */
[----:B------:R-:W-:-:S04]  /*0550*/  IMAD R29, R0, 0x4, R27 ;  /* 0x00000004001d7824 */ /* 0x000fc800078e021b */
[----:B------:R-:W-:-:S04]  /*0560*/  IMAD R22, R0, 0x4, R29 ;  /* 0x0000000400167824 */ /* 0x000fc800078e021d */
[----:B------:R-:W-:Y:S02]  /*0570*/  IMAD R24, R0, 0x4, R22 ;  /* 0x0000000400187824 */ /* 0x000fe400078e0216 */
[----:B------:R-:W-:-:S05]  /*0580*/  IMAD.IADD R25, R25, 0x1, R0 ;  /* 0x0000000119197824 */ /* 0x000fca00078e0200 */
[----:B------:R-:W-:Y:S01]  /*0590*/  ISETP.GE.U32.AND P2, PT, R25, 0x10, PT ;  /* 0x000000101900780c */ /* 0x000fe20003f46070 */
[----:B---3--:R3:W-:Y:S04]  /*05a0*/  STS.U8 [R27], R20 ;  /* 0x000000141b007388 */ /* 0x0087e80000000000 */
[----:B--2---:R3:W-:Y:S04]  /*05b0*/  STS.U8 [R29], R14 ;  /* 0x0000000e1d007388 */ /* 0x0047e80000000000 */
[----:B----4-:R3:W-:Y:S04]  /*05c0*/  STS.U8 [R22], R16 ;  /* 0x0000001016007388 */ /* 0x0107e80000000000 */
[----:B-----5:R3:W-:Y:S01]  /*05d0*/  STS.U8 [R24], R18 ;  /* 0x0000001218007388 */ /* 0x0207e20000000000 */
[----:B------:R-:W-:Y:S05]  /*05e0*/  @!P2 BRA `(.L_x_6) ;  /* 0xfffffffc0094a947 */ /* 0x000fea000383ffff */
.L_x_5:
[----:B------:R-:W-:Y:S05]  /*05f0*/  BSYNC.RECONVERGENT B1 ;  /* 0x0000000000017941 */ /* 0x000fea0003800200 */
.L_x_4:
[----:B------:R-:W-:Y:S01]  /*0600*/  BSSY.RECONVERGENT B1, `(.L_x_7) ;  /* 0x0000012000017945 */ /* 0x000fe20003800200 */
[----:B---3--:R-:W-:-:S03]  /*0610*/  IMAD.MOV.U32 R27, RZ, RZ, R3 ;  /* 0x000000ffff1b7224 */ /* 0x008fc600078e0003 */
[----:B------:R-:W-:Y:S05]  /*0620*/  @!P0 BRA `(.L_x_8) ;  /* 0x00000000003c8947 */ /* 0x000fea0003800000 */
[----:B01----:R-:W2:Y:S01]  /*0630*/  LDG.E.U8 R14, desc[UR6][R10.64+0x1] ;  /* 0x000001060a0e7981 */ /* 0x003ea2000c1e1100 */
[----:B------:R-:W-:Y:S01]  /*0640*/  ISETP.NE.AND P2, PT, R4, RZ, PT ;  /* 0x000000ff0400720c */ /* 0x000fe20003f45270 */
[----:B------:R-:W-:Y:S02]  /*0650*/  IMAD.MOV.U32 R27, RZ, RZ, R5 ;  /* 0x000000ffff1b7224 */ /* 0x000fe400078e0005 */
[----:B--2---:R2:W-:Y:S10]  /*0660*/  STS.U8 [R7+0x1], R14 ;  /* 0x0000010e07007388 */ /* 0x0045f40000000000 */
[----:B------:R-:W-:Y:S05]  /*0670*/  @!P2 BRA `(.L_x_8) ;  /* 0x000000000028a947 */ /* 0x000fea0003800000 */
[----:B------:R-:W-:Y:S01]  /*0680*/  ISETP.NE.AND P3, PT, R4, 0x1, PT ;  /* 0x000000010400780c */ /* 0x000fe20003f65270 */
[----:B------:R-:W-:Y:S01]  /*0690*/  IMAD.IADD R27, R5, 0x1, R0 ;  /* 0x00000001051b7824 */ /* 0x000fe200078e0200 */
[----:B------:R-:W3:Y:S11]  /*06a0*/  LDG.E.U8 R16, desc[UR6][R8.64+0x1] ;  /* 0x0000010608107981 */ /* 0x000ef6000c1e1100 */
[----:B--2---:R-:W-:-:S05]  /*06b0*/  @P3 LEA R14, P2, R27, R12, 0x2 ;  /* 0x0000000c1b0e3211 */ /* 0x004fca00078410ff */
[----:B------:R-:W-:-:S05]  /*06c0*/  @P3 IMAD.X R15, RZ, RZ, R13, P2 ;  /* 0x000000ffff0f3224 */ /* 0x000fca00010e060d */
[----:B------:R-:W2:Y:S01]  /*06d0*/  @P3 LDG.E.U8 R14, desc[UR6][R14.64+0x1] ;  /* 0x000001060e0e3981 */ /* 0x000ea2000c1e1100 */
[----:B------:R-:W-:Y:S02]  /*06e0*/  @P3 IMAD R17, R0, 0x4, R23 ;  /* 0x0000000400113824 */ /* 0x000fe400078e0217 */
[----:B------:R-:W-:Y:S01]  /*06f0*/  @P3 IMAD.IADD R27, R27, 0x1, R0 ;  /* 0x000000011b1b3824 */ /* 0x000fe200078e0200 */
[----:B---3--:R3:W-:Y:S04]  /*0700*/  STS.U8 [R23+0x1], R16 ;  /* 0x0000011017007388 */ /* 0x0087e80000000000 */
[----:B--2---:R3:W-:Y:S02]  /*0710*/  @P3 STS.U8 [R17+0x1], R14 ;  /* 0x0000010e11003388 */ /* 0x0047e40000000000 */
.L_x_8:
[----:B------:R-:W-:Y:S05]  /*0720*/  BSYNC.RECONVERGENT B1 ;  /* 0x0000000000017941 */ /* 0x000fea0003800200 */
.L_x_7:
[----:B------:R-:W-:Y:S04]  /*0730*/  BSSY.RECONVERGENT B1, `(.L_x_9) ;  /* 0x000001d000017945 */ /* 0x000fe80003800200 */
[----:B------:R-:W-:Y:S05]  /*0740*/  @!P1 BRA `(.L_x_10) ;  /* 0x00000000006c9947 */ /* 0x000fea0003800000 */
.L_x_11:
[----:B------:R-:W-:Y:S02]  /*0750*/  IMAD.IADD R15, R0, 0x1, R27 ;  /* 0x00000001000f7824 */ /* 0x000fe400078e021b */
[----:B0-----:R-:W-:Y:S02]  /*0760*/  IMAD.SHL.U32 R25, R27, 0x4, RZ ;  /* 0x000000041b197824 */ /* 0x001fe400078e00ff */
[C-C-:B-1-3--:R-:W-:Y:S01]  /*0770*/  IMAD.IADD R17, R15.reuse, 0x1, R0.reuse ;  /* 0x000000010f117824 */ /* 0x14afe200078e0200 */
[-C--:B0-2---:R-:W-:Y:S02]  /*0780*/  LEA R14, P3, R15, R12.reuse, 0x2 ;  /* 0x0000000c0f0e7211 */ /* 0x085fe400078610ff */
        /* <DEDUP_REMOVED lines=18> */
[----:B---3--:R0:W-:Y:S04]  /*08b0*/  STS.U8 [R25+0x1], R20 ;  /* 0x0000011419007388 */ /* 0x0081e80000000000 */
[----:B--2---:R0:W-:Y:S04]  /*08c0*/  STS.U8 [R29+0x1], R14 ;  /* 0x0000010e1d007388 */ /* 0x0041e80000000000 */
[----:B----4-:R0:W-:Y:S04]  /*08d0*/  STS.U8 [R22+0x1], R16 ;  /* 0x0000011016007388 */ /* 0x0101e80000000000 */
[----:B-----5:R0:W-:Y:S01]  /*08e0*/  STS.U8 [R24+0x1], R18 ;  /* 0x0000011218007388 */ /* 0x0201e20000000000 */
[----:B------:R-:W-:Y:S05]  /*08f0*/  @!P2 BRA `(.L_x_11) ;  /* 0xfffffffc0094a947 */ /* 0x000fea000383ffff */
.L_x_10:
[----:B------:R-:W-:Y:S05]  /*0900*/  BSYNC.RECONVERGENT B1 ;  /* 0x0000000000017941 */ /* 0x000fea0003800200 */
.L_x_9:
[----:B------:R-:W-:Y:S01]  /*0910*/  BSSY.RECONVERGENT B1, `(.L_x_12) ;  /* 0x0000012000017945 */ /* 0x000fe20003800200 */
[----:B------:R-:W-:-:S03]  /*0920*/  IMAD.MOV.U32 R27, RZ, RZ, R3 ;  /* 0x000000ffff1b7224 */ /* 0x000fc600078e0003 */
[----:B------:R-:W-:Y:S05]  /*0930*/  @!P0 BRA `(.L_x_13) ;  /* 0x00000000003c8947 */ /* 0x000fea0003800000 */
[----:B0123--:R-:W2:Y:S01]  /*0940*/  LDG.E.U8 R14, desc[UR6][R10.64+0x2] ;  /* 0x000002060a0e7981 */ /* 0x00fea2000c1e1100 */
[----:B------:R-:W-:Y:S01]  /*0950*/  ISETP.NE.AND P2, PT, R4, RZ, PT ;  /* 0x000000ff0400720c */ /* 0x000fe20003f45270 */
[----:B------:R-:W-:Y:S02]  /*0960*/  IMAD.MOV.U32 R27, RZ, RZ, R5 ;  /* 0x000000ffff1b7224 */ /* 0x000fe400078e0005 */
[----:B--2---:R4:W-:Y:S10]  /*0970*/  STS.U8 [R7+0x2], R14 ;  /* 0x0000020e07007388 */ /* 0x0049f40000000000 */
[----:B------:R-:W-:Y:S05]  /*0980*/  @!P2 BRA `(.L_x_13) ;  /* 0x000000000028a947 */ /* 0x000fea0003800000 */
[----:B------:R-:W-:Y:S01]  /*0990*/  ISETP.NE.AND P3, PT, R4, 0x1, PT ;  /* 0x000000010400780c */ /* 0x000fe20003f65270 */
[----:B------:R-:W-:Y:S01]  /*09a0*/  IMAD.IADD R27, R5, 0x1, R0 ;  /* 0x00000001051b7824 */ /* 0x000fe200078e0200 */
[----:B------:R-:W2:Y:S11]  /*09b0*/  LDG.E.U8 R16, desc[UR6][R8.64+0x2] ;  /* 0x0000020608107981 */ /* 0x000eb6000c1e1100 */
[----:B----4-:R-:W-:-:S05]  /*09c0*/  @P3 LEA R14, P2, R27, R12, 0x2 ;  /* 0x0000000c1b0e3211 */ /* 0x010fca00078410ff */
[----:B------:R-:W-:-:S05]  /*09d0*/  @P3 IMAD.X R15, RZ, RZ, R13, P2 ;  /* 0x000000ffff0f3224 */ /* 0x000fca00010e060d */
[----:B------:R-:W3:Y:S01]  /*09e0*/  @P3 LDG.E.U8 R14, desc[UR6][R14.64+0x2] ;  /* 0x000002060e0e3981 */ /* 0x000ee2000c1e1100 */
[----:B------:R-:W-:Y:S02]  /*09f0*/  @P3 IMAD R17, R0, 0x4, R23 ;  /* 0x0000000400113824 */ /* 0x000fe400078e0217 */
[----:B------:R-:W-:Y:S01]  /*0a00*/  @P3 IMAD.IADD R27, R27, 0x1, R0 ;  /* 0x000000011b1b3824 */ /* 0x000fe200078e0200 */
[----:B--2---:R0:W-:Y:S04]  /*0a10*/  STS.U8 [R23+0x2], R16 ;  /* 0x0000021017007388 */ /* 0x0041e80000000000 */
[----:B---3--:R0:W-:Y:S02]  /*0a20*/  @P3 STS.U8 [R17+0x2], R14 ;  /* 0x0000020e11003388 */ /* 0x0081e40000000000 */
.L_x_13:
[----:B------:R-:W-:Y:S05]  /*0a30*/  BSYNC.RECONVERGENT B1 ;  /* 0x0000000000017941 */ /* 0x000fea0003800200 */
.L_x_12:
[----:B------:R-:W-:Y:S04]  /*0a40*/  BSSY.RECONVERGENT B1, `(.L_x_14) ;  /* 0x000001d000017945 */ /* 0x000fe80003800200 */
[----:B------:R-:W-:Y:S05]  /*0a50*/  @!P1 BRA `(.L_x_15) ;  /* 0x00000000006c9947 */ /* 0x000fea0003800000 */
.L_x_16:
[----:B01-3--:R-:W-:Y:S02]  /*0a60*/  IMAD.IADD R17, R0, 0x1, R27 ;  /* 0x0000000100117824 */ /* 0x00bfe400078e021b */
[----:B------:R-:W-:Y:S02]  /*0a70*/  IMAD.SHL.U32 R25, R27, 0x4, RZ ;  /* 0x000000041b197824 */ /* 0x000fe400078e00ff */
[C-C-:B------:R-:W-:Y:S01]  /*0a80*/  IMAD.IADD R19, R17.reuse, 0x1, R0.reuse ;  /* 0x0000000111137824 */ /* 0x140fe200078e0200 */
[-C--:B------:R-:W-:Y:S02]  /*0a90*/  LEA R16, P3, R17, R12.reuse, 0x2 ;  /* 0x0000000c11107211 */ /* 0x080fe400078610ff */
[----:B--2-4-:R-:W-:Y:S01]  /*0aa0*/  IADD3 R14, P2, PT, R25, R12, RZ ;  /* 0x0000000c190e7210 */ /* 0x014fe20007f5e0ff */
        /* <DEDUP_REMOVED lines=22> */
.L_x_15:
[----:B------:R-:W-:Y:S05]  /*0c10*/  BSYNC.RECONVERGENT B1 ;  /* 0x0000000000017941 */ /* 0x000fea0003800200 */
.L_x_14:
[----:B------:R-:W-:Y:S01]  /*0c20*/  BSSY.RECONVERGENT B1, `(.L_x_17) ;  /* 0x0000012000017945 */ /* 0x000fe20003800200 */
[----:B------:R-:W-:-:S03]  /*0c30*/  IMAD.MOV.U32 R15, RZ, RZ, R3 ;  /* 0x000000ffff0f7224 */ /* 0x000fc600078e0003 */
[----:B------:R-:W-:Y:S05]  /*0c40*/  @!P0 BRA `(.L_x_18) ;  /* 0x00000000003c8947 */ /* 0x000fea0003800000 */
[----:B------:R-:W5:Y:S01]  /*0c50*/  LDG.E.U8 R10, desc[UR6][R10.64+0x3] ;  /* 0x000003060a0a7981 */ /* 0x000f62000c1e1100 */
[----:B------:R-:W-:Y:S01]  /*0c60*/  ISETP.NE.AND P0, PT, R4, RZ, PT ;  /* 0x000000ff0400720c */ /* 0x000fe20003f05270 */
[----:B------:R-:W-:Y:S02]  /*0c70*/  IMAD.MOV.U32 R15, RZ, RZ, R5 ;  /* 0x000000ffff0f7224 */ /* 0x000fe400078e0005 */
[----:B-----5:R0:W-:Y:S10]  /*0c80*/  STS.U8 [R7+0x3], R10 ;  /* 0x0000030a07007388 */ /* 0x0201f40000000000 */
[----:B------:R-:W-:Y:S05]  /*0c90*/  @!P0 BRA `(.L_x_18) ;  /* 0x0000000000288947 */ /* 0x000fea0003800000 */
[----:B------:R-:W-:Y:S01]  /*0ca0*/  ISETP.NE.AND P2, PT, R4, 0x1, PT ;  /* 0x000000010400780c */ /* 0x000fe20003f45270 */
[----:B------:R-:W-:Y:S01]  /*0cb0*/  IMAD.IADD R15, R5, 0x1, R0 ;  /* 0x00000001050f7824 */ /* 0x000fe200078e0200 */
[----:B------:R-:W5:Y:S11]  /*0cc0*/  LDG.E.U8 R8, desc[UR6][R8.64+0x3] ;  /* 0x0000030608087981 */ /* 0x000f76000c1e1100 */
[----:B0-----:R-:W-:-:S05]  /*0cd0*/  @P2 LEA R10, P0, R15, R12, 0x2 ;  /* 0x0000000c0f0a2211 */ /* 0x001fca00078010ff */
[----:B------:R-:W-:-:S05]  /*0ce0*/  @P2 IMAD.X R11, RZ, RZ, R13, P0 ;  /* 0x000000ffff0b2224 */ /* 0x000fca00000e060d */
[----:B------:R-:W3:Y:S01]  /*0cf0*/  @P2 LDG.E.U8 R10, desc[UR6][R10.64+0x3] ;  /* 0x000003060a0a2981 */ /* 0x000ee2000c1e1100 */
[----:B--2-4-:R-:W-:Y:S02]  /*0d00*/  @P2 IMAD R7, R0, 0x4, R23 ;  /* 0x0000000400072824 */ /* 0x014fe400078e0217 */
[----:B------:R-:W-:Y:S01]  /*0d10*/  @P2 IMAD.IADD R15, R15, 0x1, R0 ;  /* 0x000000010f0f2824 */ /* 0x000fe200078e0200 */
[----:B-----5:R0:W-:Y:S04]  /*0d20*/  STS.U8 [R23+0x3], R8 ;  /* 0x0000030817007388 */ /* 0x0201e80000000000 */
[----:B---3--:R0:W-:Y:S02]  /*0d30*/  @P2 STS.U8 [R7+0x3], R10 ;  /* 0x0000030a07002388 */ /* 0x0081e40000000000 */
.L_x_18:
[----:B------:R-:W-:Y:S05]  /*0d40*/  BSYNC.RECONVERGENT B1 ;  /* 0x0000000000017941 */ /* 0x000fea0003800200 */
.L_x_17:
[----:B------:R-:W-:Y:S05]  /*0d50*/  @!P1 BRA `(.L_x_1) ;  /* 0x00000000006c9947 */ /* 0x000fea0003800000 */
.L_x_19:
[----:B0-2-4-:R-:W-:Y:S02]  /*0d60*/  IMAD.SHL.U32 R7, R15, 0x4, RZ ;  /* 0x000000040f077824 */ /* 0x015fe400078e00ff */
[----:B------:R-:W-:-:S03]  /*0d70*/  IMAD.IADD R15, R0, 0x1, R15 ;  /* 0x00000001000f7824 */ /* 0x000fc600078e020f */
[-C--:B------:R-:W-:Y:S01]  /*0d80*/  IADD3 R10, P0, PT, R7, R12.reuse, RZ ;  /* 0x0000000c070a7210 */ /* 0x080fe20007f1e0ff */
[C---:B-1-3--:R-:W-:Y:S01]  /*0d90*/  IMAD.IADD R17, R15.reuse, 0x1, R0 ;  /* 0x000000010f117824 */ /* 0x04afe200078e0200 */
[----:B------:R-:W-:-:S03]  /*0da0*/  LEA R14, P1, R15, R12, 0x2 ;  /* 0x0000000c0f0e7211 */ /* 0x000fc600078210ff */
[C---:B------:R-:W-:Y:S02]  /*0db0*/  IMAD.IADD R19, R17.reuse, 0x1, R0 ;  /* 0x0000000111137824 */ /* 0x040fe400078e0200 */
[--C-:B------:R-:W-:Y:S01]  /*0dc0*/  IMAD.X R11, RZ, RZ, R13.reuse, P0 ;  /* 0x000000ffff0b7224 */ /* 0x100fe200000e060d */
[-C--:B------:R-:W-:Y:S01]  /*0dd0*/  LEA R16, P0, R17, R12.reuse, 0x2 ;  /* 0x0000000c11107211 */ /* 0x080fe200078010ff */
[--C-:B------:R-:W-:Y:S01]  /*0de0*/  IMAD.X R15, RZ, RZ, R13.reuse, P1 ;  /* 0x000000ffff0f7224 */ /* 0x100fe200008e060d */
[----:B------:R-:W-:Y:S02]  /*0df0*/  LEA R8, P1, R19, R12, 0x2 ;  /* 0x0000000c13087211 */ /* 0x000fe400078210ff */
[----:B------:R-:W2:Y:S01]  /*0e00*/  LDG.E.U8 R10, desc[UR6][R10.64+0x3] ;  /* 0x000003060a0a7981 */ /* 0x000ea2000c1e1100 */
[--C-:B------:R-:W-:Y:S02]  /*0e10*/  IMAD.X R17, RZ, RZ, R13.reuse, P0 ;  /* 0x000000ffff117224 */ /* 0x100fe400000e060d */
[----:B------:R-:W-:Y:S01]  /*0e20*/  IMAD.X R9, RZ, RZ, R13, P1 ;  /* 0x000000ffff097224 */ /* 0x000fe200008e060d */
[----:B------:R0:W3:Y:S04]  /*0e30*/  LDG.E.U8 R14, desc[UR6][R14.64+0x3] ;  /* 0x000003060e0e7981 */ /* 0x0000e8000c1e1100 */
[----:B------:R-:W4:Y:S04]  /*0e40*/  LDG.E.U8 R16, desc[UR6][R16.64+0x3] ;  /* 0x0000030610107981 */ /* 0x000f28000c1e1100 */
[----:B------:R-:W5:Y:S01]  /*0e50*/  LDG.E.U8 R8, desc[UR6][R8.64+0x3] ;  /* 0x0000030608087981 */ /* 0x000f62000c1e1100 */
[----:B------:R-:W-:-:S04]  /*0e60*/  IMAD.IADD R7, R6, 0x1, R7 ;  /* 0x0000000106077824 */ /* 0x000fc800078e0207 */
[----:B------:R-:W-:-:S04]  /*0e70*/  IMAD R21, R0, 0x4, R7 ;  /* 0x0000000400157824 */ /* 0x000fc800078e0207 */
[----:B------:R-:W-:-:S04]  /*0e80*/  IMAD R23, R0, 0x4, R21 ;  /* 0x0000000400177824 */ /* 0x000fc800078e0215 */
[----:B------:R-:W-:Y:S02]  /*0e90*/  IMAD R25, R0, 0x4, R23 ;  /* 0x0000000400197824 */ /* 0x000fe400078e0217 */
[----:B0-----:R-:W-:-:S05]  /*0ea0*/  IMAD.IADD R15, R19, 0x1, R0 ;  /* 0x00000001130f7824 */ /* 0x001fca00078e0200 */
[----:B------:R-:W-:Y:S01]  /*0eb0*/  ISETP.GE.U32.AND P0, PT, R15, 0x10, PT ;  /* 0x000000100f00780c */ /* 0x000fe20003f06070 */
[----:B--2---:R0:W-:Y:S04]  /*0ec0*/  STS.U8 [R7+0x3], R10 ;  /* 0x0000030a07007388 */ /* 0x0041e80000000000 */
[----:B---3--:R0:W-:Y:S04]  /*0ed0*/  STS.U8 [R21+0x3], R14 ;  /* 0x0000030e15007388 */ /* 0x0081e80000000000 */
[----:B----4-:R0:W-:Y:S04]  /*0ee0*/  STS.U8 [R23+0x3], R16 ;  /* 0x0000031017007388 */ /* 0x0101e80000000000 */
[----:B-----5:R0:W-:Y:S01]  /*0ef0*/  STS.U8 [R25+0x3], R8 ;  /* 0x0000030819007388 */ /* 0x0201e20000000000 */
[----:B------:R-:W-:Y:S05]  /*0f00*/  @!P0 BRA `(.L_x_19) ;  /* 0xfffffffc00948947 */ /* 0x000fea000383ffff */
.L_x_1:
[----:B------:R-:W-:Y:S05]  /*0f10*/  BSYNC.RECONVERGENT B0 ;  /* 0x0000000000007941 */ /* 0x000fea0003800200 */
.L_x_0:
[--C-:B------:R-:W-:Y:S01]  /*0f20*/  IMAD.IADD R9, R5, 0x1, R0.reuse ;  /* 0x0000000105097824 */ /* 0x100fe200078e0200 */
[----:B01-3--:R-:W-:Y:S01]  /*0f30*/  LOP3.LUT R16, R2, 0x3, RZ, 0xc0, !PT ;  /* 0x0000000302107812 */ /* 0x00bfe200078ec0ff */
[----:B------:R-:W-:Y:S02]  /*0f40*/  IMAD.MOV.U32 R4, RZ, RZ, RZ ;  /* 0x000000ffff047224 */ /* 0x000fe400078e00ff */
[----:B------:R-:W-:-:S07]  /*0f50*/  IMAD.IADD R18, R9, 0x1, R0 ;  /* 0x0000000109127824 */ /* 0x000fce00078e0200 */
.L_x_25:
[----:B------:R-:W-:Y:S01]  /*0f60*/  ISETP.GT.U32.AND P0, PT, R3, 0xf, PT ;  /* 0x0000000f0300780c */ /* 0x000fe20003f04070 */
[----:B------:R-:W0:Y:S01]  /*0f70*/  LDCU.64 UR8, c[0x0][0x3a8] ;  /* 0x00007500ff0877ac */ /* 0x000e220008000a00 */
[----:B------:R-:W-:Y:S11]  /*0f80*/  BSSY.RECONVERGENT B0, `(.L_x_20) ;  /* 0x0000047000007945 */ /* 0x000ff60003800200 */
[----:B-12---:R-:W-:Y:S05]  /*0f90*/  @P0 BRA `(.L_x_21) ;  /* 0x0000000400140947 */ /* 0x006fea0003800000 */
[----:B------:R-:W1:Y:S01]  /*0fa0*/  S2UR UR5, SR_CgaCtaId ;  /* 0x00000000000579c3 */ /* 0x000e620000008800 */
[----:B------:R-:W-:Y:S01]  /*0fb0*/  UMOV UR4, 0x400 ;  /* 0x0000040000047882 */ /* 0x000fe20000000000 */
[----:B------:R-:W-:Y:S01]  /*0fc0*/  ISETP.NE.AND P0, PT, R16, 0x3, PT ;  /* 0x000000031000780c */ /* 0x000fe20003f05270 */
[----:B------:R-:W-:Y:S01]  /*0fd0*/  UIADD3 UR4, UPT, UPT, UR4, 0xbc0, URZ ;  /* 0x00000bc004047890 */ /* 0x000fe2000fffe0ff */
[C---:B------:R-:W-:Y:S01]  /*0fe0*/  LOP3.LUT R8, R4.reuse, 0xfffffffc, RZ, 0xc0, !PT ;  /* 0xfffffffc04087812 */ /* 0x040fe200078ec0ff */
[----:B------:R-:W-:Y:S01]  /*0ff0*/  BSSY.RECONVERGENT B1, `(.L_x_22) ;  /* 0x0000020000017945 */ /* 0x000fe20003800200 */
[----:B--2-4-:R-:W-:Y:S01]  /*1000*/  LOP3.LUT R7, R4, 0x3, RZ, 0xc0, !PT ;  /* 0x0000000304077812 */ /* 0x014fe200078ec0ff */
[----:B------:R-:W-:Y:S01]  /*1010*/  IMAD.MOV.U32 R17, RZ, RZ, R3 ;  /* 0x000000ffff117224 */ /* 0x000fe200078e0003 */
[----:B------:R-:W-:Y:S01]  /*1020*/  ISETP.GE.U32.AND P3, PT, R2, 0x3, PT ;  /* 0x000000030200780c */ /* 0x000fe20003f66070 */
[----:B-1----:R-:W-:-:S06]  /*1030*/  ULEA UR4, UR5, UR4, 0x18 ;  /* 0x0000000405047291 */ /* 0x002fcc000f8ec0ff */
[----:B------:R-:W-:Y:S01]  /*1040*/  IADD3 R8, PT, PT, R7, UR4, R8 ;  /* 0x0000000407087c10 */ /* 0x000fe2000fffe008 */
[----:B------:R-:W-:Y:S06]  /*1050*/  @!P0 BRA `(.L_x_23) ;  /* 0x0000000000648947 */ /* 0x000fec0003800000 */
[----:B------:R-:W1:Y:S01]  /*1060*/  LDC.64 R6, c[0x0][0x3a8] ;  /* 0x0000ea00ff067b82 */ /* 0x000e620000000a00 */
[----:B------:R-:W-:-:S05]  /*1070*/  IMAD R11, R3, 0x40, R4 ;  /* 0x00000040030b7824 */ /* 0x000fca00078e0204 */
[----:B-1----:R-:W-:-:S05]  /*1080*/  IADD3 R10, P0, PT, R11, R6, RZ ;  /* 0x000000060b0a7210 */ /* 0x002fca0007f1e0ff */
[----:B------:R-:W-:-:S05]  /*1090*/  IMAD.X R11, RZ, RZ, R7, P0 ;  /* 0x000000ffff0b7224 */ /* 0x000fca00000e0607 */
[----:B------:R-:W2:Y:S01]  /*10a0*/  LDG.E.U8 R10, desc[UR6][R10.64] ;  /* 0x000000060a0a7981 */ /* 0x000ea2000c1e1100 */
[----:B------:R-:W-:Y:S01]  /*10b0*/  IMAD R15, R3, 0x40, R8 ;  /* 0x00000040030f7824 */ /* 0x000fe200078e0208 */
[----:B------:R-:W-:Y:S01]  /*10c0*/  ISETP.NE.AND P0, PT, R16, RZ, PT ;  /* 0x000000ff1000720c */ /* 0x000fe20003f05270 */
[----:B------:R-:W-:-:S03]  /*10d0*/  IMAD.MOV.U32 R17, RZ, RZ, R5 ;  /* 0x000000ffff117224 */ /* 0x000fc600078e0005 */
[----:B--2---:R1:W-:Y:S09]  /*10e0*/  STS.U8 [R15], R10 ;  /* 0x0000000a0f007388 */ /* 0x0043f20000000000 */
[----:B------:R-:W-:Y:S05]  /*10f0*/  @!P0 BRA `(.L_x_23) ;  /* 0x00000000003c8947 */ /* 0x000fea0003800000 */
[----:B------:R-:W-:Y:S01]  /*1100*/  ISETP.NE.AND P2, PT, R16, 0x1, PT ;  /* 0x000000011000780c */ /* 0x000fe20003f45270 */
[----:B------:R-:W-:-:S05]  /*1110*/  IMAD R11, R5, 0x40, R4 ;  /* 0x00000040050b7824 */ /* 0x000fca00078e0204 */
[----:B-1----:R-:W-:-:S05]  /*1120*/  IADD3 R10, P0, PT, R11, R6, RZ ;  /* 0x000000060b0a7210 */ /* 0x002fca0007f1e0ff */
[----:B------:R-:W-:Y:S02]  /*1130*/  IMAD.X R11, RZ, RZ, R7, P0 ;  /* 0x000000ffff0b7224 */ /* 0x000fe400000e0607 */
[----:B------:R-:W-:-:S03]  /*1140*/  @P2 IMAD R13, R9, 0x40, R4 ;  /* 0x00000040090d2824 */ /* 0x000fc600078e0204 */
[----:B------:R-:W2:Y:S02]  /*1150*/  LDG.E.U8 R10, desc[UR6][R10.64] ;  /* 0x000000060a0a7981 */ /* 0x000ea4000c1e1100 */
[----:B------:R-:W-:-:S05]  /*1160*/  @P2 IADD3 R6, P1, PT, R13, R6, RZ ;  /* 0x000000060d062210 */ /* 0x000fca0007f3e0ff */
[----:B------:R-:W-:-:S05]  /*1170*/  @P2 IMAD.X R7, RZ, RZ, R7, P1 ;  /* 0x000000ffff072224 */ /* 0x000fca00008e0607 */
[----:B------:R-:W3:Y:S01]  /*1180*/  @P2 LDG.E.U8 R6, desc[UR6][R6.64] ;  /* 0x0000000606062981 */ /* 0x000ee2000c1e1100 */
[----:B------:R-:W-:-:S04]  /*1190*/  IMAD R15, R0, 0x40, R15 ;  /* 0x00000040000f7824 */ /* 0x000fc800078e020f */
[----:B------:R-:W-:Y:S02]  /*11a0*/  @P2 IMAD R13, R0, 0x40, R15 ;  /* 0x00000040000d2824 */ /* 0x000fe400078e020f */
[----:B------:R-:W-:Y:S02]  /*11b0*/  IMAD.MOV.U32 R17, RZ, RZ, R9 ;  /* 0x000000ffff117224 */ /* 0x000fe400078e0009 */
[----:B------:R-:W-:Y:S01]  /*11c0*/  @P2 IMAD.MOV.U32 R17, RZ, RZ, R18 ;  /* 0x000000ffff112224 */ /* 0x000fe200078e0012 */
[----:B--2---:R2:W-:Y:S04]  /*11d0*/  STS.U8 [R15], R10 ;  /* 0x0000000a0f007388 */ /* 0x0045e80000000000 */
[----:B---3--:R2:W-:Y:S02]  /*11e0*/  @P2 STS.U8 [R13], R6 ;  /* 0x000000060d002388 */ /* 0x0085e40000000000 */
.L_x_23:
[----:B0-----:R-:W-:Y:S05]  /*11f0*/  BSYNC.RECONVERGENT B1 ;  /* 0x0000000000017941 */ /* 0x001fea0003800200 */
.L_x_22:
[----:B------:R-:W-:Y:S05]  /*1200*/  @!P3 BRA `(.L_x_21) ;  /* 0x000000000078b947 */ /* 0x000fea0003800000 */
.L_x_24:
[----:B------:R-:W-:Y:S02]  /*1210*/  IMAD.IADD R7, R0, 0x1, R17 ;  /* 0x0000000100077824 */ /* 0x000fe400078e0211 */
[----:B0-----:R-:W-:Y:S02]  /*1220*/  IMAD R14, R17, 0x40, R4 ;  /* 0x00000040110e7824 */ /* 0x001fe400078e0204 */
[C---:B------:R-:W-:Y:S02]  /*1230*/  IMAD.IADD R11, R7.reuse, 0x1, R0 ;  /* 0x00000001070b7824 */ /* 0x040fe400078e0200 */
[----:B------:R-:W-:Y:S01]  /*1240*/  IMAD R7, R7, 0x40, R4 ;  /* 0x0000004007077824 */ /* 0x000fe200078e0204 */
[----:B------:R-:W-:Y:S01]  /*1250*/  IADD3 R14, P0, PT, R14, UR8, RZ ;  /* 0x000000080e0e7c10 */ /* 0x000fe2000ff1e0ff */
[C---:B--2---:R-:W-:Y:S02]  /*1260*/  IMAD.IADD R13, R11.reuse, 0x1, R0 ;  /* 0x000000010b0d7824 */ /* 0x044fe400078e0200 */
[--C-:B------:R-:W-:Y:S01]  /*1270*/  IMAD R11, R11, 0x40, R4.reuse ;  /* 0x000000400b0b7824 */ /* 0x100fe200078e0204 */
[----:B------:R-:W-:Y:S01]  /*1280*/  IADD3 R12, P1, PT, R7, UR8, RZ ;  /* 0x00000008070c7c10 */ /* 0x000fe2000ff3e0ff */
[----:B------:R-:W-:-:S02]  /*1290*/  IMAD R6, R13, 0x40, R4 ;  /* 0x000000400d067824 */ /* 0x000fc400078e0204 */
[----:B-1----:R-:W-:Y:S01]  /*12a0*/  IMAD.X R15, RZ, RZ, UR9, P0 ;  /* 0x00000009ff0f7e24 */ /* 0x002fe200080e06ff */
[----:B------:R-:W-:Y:S01]  /*12b0*/  IADD3 R10, P0, PT, R11, UR8, RZ ;  /* 0x000000080b0a7c10 */ /* 0x000fe2000ff1e0ff */
[----:B------:R-:W-:Y:S01]  /*12c0*/  IMAD.X R13, RZ, RZ, UR9, P1 ;  /* 0x00000009ff0d7e24 */ /* 0x000fe200088e06ff */
[----:B------:R-:W-:Y:S02]  /*12d0*/  IADD3 R6, P1, PT, R6, UR8, RZ ;  /* 0x0000000806067c10 */ /* 0x000fe4000ff3e0ff */
[----:B------:R-:W2:Y:S01]  /*12e0*/  LDG.E.U8 R14, desc[UR6][R14.64] ;  /* 0x000000060e0e7981 */ /* 0x000ea2000c1e1100 */
[----:B------:R-:W-:Y:S02]  /*12f0*/  IMAD.X R11, RZ, RZ, UR9, P0 ;  /* 0x00000009ff0b7e24 */ /* 0x000fe400080e06ff */
[----:B------:R-:W-:Y:S01]  /*1300*/  IMAD.X R7, RZ, RZ, UR9, P1 ;  /* 0x00000009ff077e24 */ /* 0x000fe200088e06ff */
[----:B------:R-:W3:Y:S04]  /*1310*/  LDG.E.U8 R12, desc[UR6][R12.64] ;  /* 0x000000060c0c7981 */ /* 0x000ee8000c1e1100 */
[----:B------:R-:W4:Y:S04]  /*1320*/  LDG.E.U8 R10, desc[UR6][R10.64] ;  /* 0x000000060a0a7981 */ /* 0x000f28000c1e1100 */
[----:B------:R-:W5:Y:S01]  /*1330*/  LDG.E.U8 R6, desc[UR6][R6.64] ;  /* 0x0000000606067981 */ /* 0x000f62000c1e1100 */
[----:B------:R-:W-:-:S04]  /*1340*/  IMAD R19, R17, 0x40, R8 ;  /* 0x0000004011137824 */ /* 0x000fc800078e0208 */
[----:B------:R-:W-:-:S04]  /*1350*/  IMAD R21, R0, 0x40, R19 ;  /* 0x0000004000157824 */ /* 0x000fc800078e0213 */
[----:B------:R-:W-:-:S04]  /*1360*/  IMAD R23, R0, 0x40, R21 ;  /* 0x0000004000177824 */ /* 0x000fc800078e0215 */
[C---:B------:R-:W-:Y:S02]  /*1370*/  IMAD R25, R0.reuse, 0x40, R23 ;  /* 0x0000004000197824 */ /* 0x040fe400078e0217 */
[----:B------:R-:W-:-:S05]  /*1380*/  IMAD R17, R0, 0x4, R17 ;  /* 0x0000000400117824 */ /* 0x000fca00078e0211 */
[----:B------:R-:W-:Y:S01]  /*1390*/  ISETP.GE.U32.AND P0, PT, R17, 0x10, PT ;  /* 0x000000101100780c */ /* 0x000fe20003f06070 */
[----:B--2---:R0:W-:Y:S04]  /*13a0*/  STS.U8 [R19], R14 ;  /* 0x0000000e13007388 */ /* 0x0041e80000000000 */
[----:B---3--:R0:W-:Y:S04]  /*13b0*/  STS.U8 [R21], R12 ;  /* 0x0000000c15007388 */ /* 0x0081e80000000000 */
[----:B----4-:R0:W-:Y:S04]  /*13c0*/  STS.U8 [R23], R10 ;  /* 0x0000000a17007388 */ /* 0x0101e80000000000 */
[----:B-----5:R0:W-:Y:S01]  /*13d0*/  STS.U8 [R25], R6 ;  /* 0x0000000619007388 */ /* 0x0201e20000000000 */
[----:B------:R-:W-:Y:S05]  /*13e0*/  @!P0 BRA `(.L_x_24) ;  /* 0xfffffffc00888947 */ /* 0x000fea000383ffff */
.L_x_21:
[----:B0-----:R-:W-:Y:S05]  /*13f0*/  BSYNC.RECONVERGENT B0 ;  /* 0x0000000000007941 */ /* 0x001fea0003800200 */
.L_x_20:
[----:B------:R-:W-:-:S05]  /*1400*/  VIADD R4, R4, 0x1 ;  /* 0x0000000104047836 */ /* 0x000fca0000000000 */
[----:B------:R-:W-:-:S13]  /*1410*/  ISETP.NE.AND P0, PT, R4, 0x40, PT ;  /* 0x000000400400780c */ /* 0x000fda0003f05270 */
[----:B------:R-:W-:Y:S05]  /*1420*/  @P0 BRA `(.L_x_25) ;  /* 0xfffffff800cc0947 */ /* 0x000fea000383ffff */
[----:B------:R-:W0:Y:S01]  /*1430*/  S2R R5, SR_CTAID.X ;  /* 0x0000000000057919 */ /* 0x000e220000002500 */
[----:B-12---:R-:W1:Y:S01]  /*1440*/  LDC.64 R10, c[0x0][0x388] ;  /* 0x0000e200ff0a7b82 */ /* 0x006e620000000a00 */
[----:B------:R-:W-:-:S07]  /*1450*/  IMAD.MOV.U32 R16, RZ, RZ, RZ ;  /* 0x000000ffff107224 */ /* 0x000fce00078e00ff */
[----:B------:R-:W-:Y:S01]  /*1460*/  BAR.SYNC.DEFER_BLOCKING 0x0 ;  /* 0x0000000000007b1d */ /* 0x000fe20000010000 */
[----:B0-----:R-:W-:-:S13]  /*1470*/  ISETP.NE.AND P0, PT, R5, RZ, PT ;  /* 0x000000ff0500720c */ /* 0x001fda0003f05270 */
[----:B------:R-:W-:-:S04]  /*1480*/  @P0 VIADD R9, R5, 0xffffffff ;  /* 0xffffffff05090836 */ /* 0x000fc80000000000 */
[----:B-1----:R-:W-:-:S05]  /*1490*/  @P0 IMAD.WIDE.U32 R8, R9, 0x4, R10 ;  /* 0x0000000409080825 */ /* 0x002fca00078e000a */
[----:B------:R0:W2:Y:S01]  /*14a0*/  @P0 LDG.E R16, desc[UR6][R8.64] ;  /* 0x0000000608100981 */ /* 0x0000a2000c1e1900 */
[----:B------:R-:W-:-:S06]  /*14b0*/  IMAD.WIDE.U32 R10, R5, 0x4, R10 ;  /* 0x00000004050a7825 */ /* 0x000fcc00078e000a */
[----:B------:R-:W3:Y:S01]  /*14c0*/  LDG.E R11, desc[UR6][R10.64] ;  /* 0x000000060a0b7981 */ /* 0x000ee2000c1e1900 */
[----:B------:R-:W1:Y:S01]  /*14d0*/  S2UR UR5, SR_CgaCtaId ;  /* 0x00000000000579c3 */ /* 0x000e620000008800 */
[----:B------:R-:W-:Y:S01]  /*14e0*/  UMOV UR4, 0x400 ;  /* 0x0000040000047882 */ /* 0x000fe20000000000 */
[----:B------:R-:W-:Y:S01]  /*14f0*/  PRMT R17, RZ, 0x7610, R17 ;  /* 0x00007610ff117816 */ /* 0x000fe20000000011 */
[----:B------:R-:W-:-:S04]  /*1500*/  IMAD.U32 R2, RZ, RZ, UR4 ;  /* 0x00000004ff027e24 */ /* 0x000fc8000f8e00ff */
[C---:B------:R-:W-:Y:S02]  /*1510*/  VIADD R6, R2.reuse, 0x1004 ;  /* 0x0000100402067836 */ /* 0x040fe40000000000 */
[----:B0-----:R-:W-:Y:S02]  /*1520*/  VIADD R8, R2, 0x980 ;  /* 0x0000098002087836 */ /* 0x001fe40000000000 */
[----:B-1----:R-:W-:-:S05]  /*1530*/  IMAD.U32 R5, RZ, RZ, UR5 ;  /* 0x00000005ff057e24 */ /* 0x002fca000f8e00ff */
[C---:B------:R-:W-:Y:S02]  /*1540*/  LEA R6, R5.reuse, R6, 0x18 ;  /* 0x0000000605067211 */ /* 0x040fe400078ec0ff */
[C---:B------:R-:W-:Y:S02]  /*1550*/  LEA R0, R5.reuse, R2, 0x18 ;  /* 0x0000000205007211 */ /* 0x040fe400078ec0ff */
[----:B------:R-:W-:Y:S01]  /*1560*/  LEA R8, R5, R8, 0x18 ;  /* 0x0000000805087211 */ /* 0x000fe200078ec0ff */
[C---:B------:R-:W-:Y:S02]  /*1570*/  IMAD R4, R3.reuse, 0x4, R6 ;  /* 0x0000000403047824 */ /* 0x040fe400078e0206 */
[C---:B------:R-:W-:Y:S02]  /*1580*/  IMAD R12, R3.reuse, 0x4c, R0 ;  /* 0x0000004c030c7824 */ /* 0x040fe400078e0200 */
[C---:B----4-:R-:W-:Y:S01]  /*1590*/  IMAD R14, R3.reuse, 0x12, R8 ;  /* 0x00000012030e7824 */ /* 0x050fe200078e0208 */
[----:B------:R0:W-:Y:S01]  /*15a0*/  STS [R4], RZ ;  /* 0x000000ff04007388 */ /* 0x0001e20000000800 */
[----:B--2---:R-:W-:-:S05]  /*15b0*/  IMAD.IADD R13, R3, 0x1, R16 ;  /* 0x00000001030d7824 */ /* 0x004fca00078e0210 */
[----:B------:R0:W-:Y:S01]  /*15c0*/  STS [R12+0x8], R13 ;  /* 0x0000080d0c007388 */ /* 0x0001e20000000800 */
[----:B---3--:R-:W-:-:S13]  /*15d0*/  ISETP.NE.AND P0, PT, R16, R11, PT ;  /* 0x0000000b1000720c */ /* 0x008fda0003f05270 */
[----:B0-----:R-:W-:Y:S05]  /*15e0*/  @P0 BRA `(.L_x_26) ;  /* 0x00000020000c0947 */ /* 0x001fea0003800000 */
[----:B------:R-:W-:Y:S02]  /*15f0*/  VIADD R2, R3, 0x1 ;  /* 0x0000000103027836 */ /* 0x000fe40000000000 */
[----:B------:R-:W-:Y:S02]  /*1600*/  IMAD.MOV.U32 R7, RZ, RZ, 0x2 ;  /* 0x00000002ff077424 */ /* 0x000fe400078e00ff */
[----:B------:R-:W-:Y:S01]  /*1610*/  IMAD.MOV.U32 R9, RZ, RZ, 0x1 ;  /* 0x00000001ff097424 */ /* 0x000fe200078e00ff */
[----:B------:R-:W-:Y:S01]  /*1620*/  LOP3.LUT R5, R2, 0x1f, RZ, 0xc0, !PT ;  /* 0x0000001f02057812 */ /* 0x000fe200078ec0ff */
[----:B------:R-:W-:Y:S01]  /*1630*/  IMAD.MOV.U32 R8, RZ, RZ, RZ ;  /* 0x000000ffff087224 */ /* 0x000fe200078e00ff */
[----:B------:R-:W-:Y:S03]  /*1640*/  STS [R4], R7 ;  /* 0x0000000704007388 */ /* 0x000fe60000000800 */
[----:B------:R-:W-:-:S05]  /*1650*/  IMAD R15, R5, 0x4, R6 ;  /* 0x00000004050f7824 */ /* 0x000fca00078e0206 */
[----:B------:R-:W0:Y:S02]  /*1660*/  ATOMS.CAS R2, [R15], R8, R9 ;  /* 0x000000080f02738d */ /* 0x000e240000000009 */
[----:B0-----:R-:W-:-:S13]  /*1670*/  LOP3.LUT P0, RZ, R2, 0xff, RZ, 0xc0, !PT ;  /* 0x000000ff02ff7812 */ /* 0x001fda000780c0ff */
[----:B------:R-:W-:Y:S05]  /*1680*/  @P0 EXIT ;  /* 0x000000000000094d */ /* 0x000fea0003800000 */
[----:B------:R-:W-:Y:S01]  /*1690*/  BSSY B0, `(.L_x_27) ;  /* 0x0000019000007945 */ /* 0x000fe20003800000 */
[----:B------:R-:W-:Y:S02]  /*16a0*/  IMAD.MOV.U32 R7, RZ, RZ, R5 ;  /* 0x000000ffff077224 */ /* 0x000fe400078e0005 */
[----:B------:R-:W-:-:S07]  /*16b0*/  IMAD.MOV.U32 R5, RZ, RZ, 0x1 ;  /* 0x00000001ff057424 */ /* 0x000fce00078e00ff */
.L_x_29:
[----:B------:R-:W-:Y:S01]  /*16c0*/  IMAD R18, R7, 0x4c, R0 ;  /* 0x0000004c07127824 */ /* 0x000fe200078e0200 */
[----:B------:R-:W-:Y:S05]  /*16d0*/  YIELD ;  /* 0x0000000000007946 */ /* 0x000fea0003800000 */
[----:B0-----:R-:W0:Y:S02]  /*16e0*/  LDS.U16 R2, [R18] ;  /* 0x0000000012027984 */ /* 0x001e240000000400 */
[C---:B0-----:R-:W-:Y:S02]  /*16f0*/  PRMT R17, R2.reuse, 0x7771, RZ ;  /* 0x0000777102117816 */ /* 0x041fe400000000ff */
[----:B------:R-:W-:-:S02]  /*1700*/  LOP3.LUT R2, R2, 0xff, RZ, 0xc0, !PT ;  /* 0x000000ff02027812 */ /* 0x000fc400078ec0ff */
[----:B------:R-:W-:-:S04]  /*1710*/  PRMT R9, R17, 0x9910, RZ ;  /* 0x0000991011097816 */ /* 0x000fc800000000ff */
[----:B------:R-:W-:-:S13]  /*1720*/  ISETP.NE.AND P0, PT, R9, R2, PT ;  /* 0x000000020900720c */ /* 0x000fda0003f05270 */
[----:B------:R-:W-:Y:S05]  /*1730*/  @P0 BRA `(.L_x_28) ;  /* 0x0000000000380947 */ /* 0x000fea0003800000 */
[----:B------:R-:W-:-:S04]  /*1740*/  VIADD R7, R7, 0x1 ;  /* 0x0000000107077836 */ /* 0x000fc80000000000 */
[C---:B------:R-:W-:Y:S01]  /*1750*/  IMAD.SHL.U32 R2, R7.reuse, 0x4, RZ ;  /* 0x0000000407027824 */ /* 0x040fe200078e00ff */
[----:B------:R-:W-:-:S04]  /*1760*/  LOP3.LUT R7, R7, 0x1f, RZ, 0xc0, !PT ;  /* 0x0000001f07077812 */ /* 0x000fc800078ec0ff */
[----:B------:R-:W-:Y:S02]  /*1770*/  ISETP.NE.AND P0, PT, R7, R3, PT ;  /* 0x000000030700720c */ /* 0x000fe40003f05270 */
[----:B------:R-:W-:-:S05]  /*1780*/  LOP3.LUT R9, R2, 0x7c, RZ, 0xc0, !PT ;  /* 0x0000007c02097812 */ /* 0x000fca00078ec0ff */
[----:B------:R-:W-:-:S05]  /*1790*/  IMAD.IADD R9, R6, 0x1, R9 ;  /* 0x0000000106097824 */ /* 0x000fca00078e0209 */
[----:B------:R0:W-:Y:S01]  /*17a0*/  STS [R9], RZ ;  /* 0x000000ff09007388 */ /* 0x0001e20000000800 */
[----:B------:R-:W-:Y:S05]  /*17b0*/  @!P0 EXIT ;  /* 0x000000000000894d */ /* 0x000fea0003800000 */
[----:B------:R-:W-:Y:S02]  /*17c0*/  IMAD.MOV.U32 R4, RZ, RZ, RZ ;  /* 0x000000ffff047224 */ /* 0x000fe400078e00ff */
[----:B------:R-:W-:-:S05]  /*17d0*/  IMAD R15, R7, 0x4, R6 ;  /* 0x00000004070f7824 */ /* 0x000fca00078e0206 */
[----:B------:R-:W1:Y:S02]  /*17e0*/  ATOMS.CAS R4, [R15], R4, R5 ;  /* 0x000000040f04738d */ /* 0x000e640000000005 */
[----:B-1----:R-:W-:-:S13]  /*17f0*/  LOP3.LUT P0, RZ, R4, 0xff, RZ, 0xc0, !PT ;  /* 0x000000ff04ff7812 */ /* 0x002fda000780c0ff */
[----:B------:R-:W-:Y:S05]  /*1800*/  @!P0 BRA `(.L_x_29) ;  /* 0xfffffffc00ac8947 */ /* 0x000fea000383ffff */
[----:B------:R-:W-:Y:S05]  /*1810*/  EXIT ;  /* 0x000000000000794d */ /* 0x000fea0003800000 */
.L_x_28:
[----:B------:R-:W-:Y:S05]  /*1820*/  BSYNC B0 ;  /* 0x0000000000007941 */ /* 0x000fea0003800000 */
.L_x_27:
[----:B------:R-:W0:Y:S01]  /*1830*/  LDS R19, [R18+0x8] ;  /* 0x0000080012137984 */ /* 0x000e220000000800 */
[----:B------:R-:W0:Y:S02]  /*1840*/  LDC.64 R6, c[0x0][0x380] ;  /* 0x0000e000ff067b82 */ /* 0x000e240000000a00 */
[----:B0-----:R-:W-:-:S05]  /*1850*/  IMAD.WIDE R6, R19, 0x18, R6 ;  /* 0x0000001813067825 */ /* 0x001fca00078e0206 */
[----:B------:R-:W2:Y:S04]  /*1860*/  LDG.E R2, desc[UR6][R6.64] ;  /* 0x0000000606027981 */ /* 0x000ea8000c1e1900 */
[----:B------:R-:W3:Y:S04]  /*1870*/  LDG.E R5, desc[UR6][R6.64+0x4] ;  /* 0x0000040606057981 */ /* 0x000ee8000c1e1900 */
[----:B------:R-:W4:Y:S04]  /*1880*/  LDG.E R21, desc[UR6][R6.64+0x10] ;  /* 0x0000100606157981 */ /* 0x000f28000c1e1900 */
[----:B------:R-:W5:Y:S04]  /*1890*/  LDG.E R23, desc[UR6][R6.64+0x8] ;  /* 0x0000080606177981 */ /* 0x000f68000c1e1900 */
[----:B------:R-:W5:Y:S04]  /*18a0*/  LDG.E R20, desc[UR6][R6.64+0xc] ;  /* 0x00000c0606147981 */ /* 0x000f68000c1e1900 */
[----:B------:R0:W5:Y:S01]  /*18b0*/  LDG.E.U8 R29, desc[UR6][R6.64+0x14] ;  /* 0x00001406061d7981 */ /* 0x000162000c1e1100 */
[----:B------:R-:W-:-:S02]  /*18c0*/  IMAD.MOV.U32 R8, RZ, RZ, 0x1 ;  /* 0x00000001ff087424 */ /* 0x000fc400078e00ff */
[----:B------:R-:W-:Y:S01]  /*18d0*/  IMAD.MOV.U32 R22, RZ, RZ, 0x2 ;  /* 0x00000002ff167424 */ /* 0x000fe200078e00ff */
[----:B------:R1:W-:Y:S02]  /*18e0*/  STS [R12+0x8], R19 ;  /* 0x000008130c007388 */ /* 0x0003e40000000800 */
[----:B-1----:R-:W-:Y:S02]  /*18f0*/  IMAD.MOV.U32 R19, RZ, RZ, 0x3 ;  /* 0x00000003ff137424 */ /* 0x002fe400078e00ff */
[----:B------:R-:W-:Y:S01]  /*1900*/  STS.U16 [R12], RZ ;  /* 0x000000ff0c007388 */ /* 0x000fe20000000400 */
[C---:B--2---:R-:W-:Y:S02]  /*1910*/  PRMT R28, R2.reuse, 0x7770, RZ ;  /* 0x00007770021c7816 */ /* 0x044fe400000000ff */
[----:B------:R-:W-:Y:S02]  /*1920*/  PRMT R9, R2, 0x7772, RZ ;  /* 0x0000777202097816 */ /* 0x000fe400000000ff */
[----:B------:R-:W-:-:S02]  /*1930*/  LOP3.LUT R0, R28, 0xff, RZ, 0xc0, !PT ;  /* 0x000000ff1c007812 */ /* 0x000fc400078ec0ff */
[----:B------:R-:W-:Y:S02]  /*1940*/  PRMT R10, R2, 0x7771, RZ ;  /* 0x00007771020a7816 */ /* 0x000fe400000000ff */
[----:B------:R-:W-:Y:S01]  /*1950*/  LOP3.LUT R4, R9, 0xff, RZ, 0xc0, !PT ;  /* 0x000000ff09047812 */ /* 0x000fe200078ec0ff */
[----:B------:R-:W-:Y:S01]  /*1960*/  IMAD.IADD R24, R1, 0x1, R0 ;  /* 0x0000000101187824 */ /* 0x000fe200078e0200 */
[----:B------:R-:W-:-:S03]  /*1970*/  LOP3.LUT R0, R10, 0xff, RZ, 0xc0, !PT ;  /* 0x000000ff0a007812 */ /* 0x000fc600078ec0ff */
[----:B------:R-:W-:Y:S01]  /*1980*/  IMAD.IADD R27, R1, 0x1, R4 ;  /* 0x00000001011b7824 */ /* 0x000fe200078e0204 */
[----:B---3--:R-:W-:Y:S01]  /*1990*/  PRMT R4, R5, 0x7770, RZ ;  /* 0x0000777005047816 */ /* 0x008fe200000000ff */
[----:B----4-:R1:W-:Y:S01]  /*19a0*/  STS [R12+0x4], R21 ;  /* 0x000004150c007388 */ /* 0x0103e20000000800 */
[----:B------:R-:W-:-:S03]  /*19b0*/  PRMT R2, R2, 0x7773, RZ ;  /* 0x0000777302027816 */ /* 0x000fc600000000ff */
[----:B------:R-:W-:Y:S01]  /*19c0*/  STL.U8 [R24], RZ ;  /* 0x000000ff18007387 */ /* 0x000fe20000100000 */
[----:B0-----:R-:W-:-:S03]  /*19d0*/  PRMT R7, R5, 0x7772, RZ ;  /* 0x0000777205077816 */ /* 0x001fc600000000ff */
[----:B------:R0:W-:Y:S01]  /*19e0*/  STL.U8 [R24+0x10], RZ ;  /* 0x000010ff18007387 */ /* 0x0001e20000100000 */
[----:B-1----:R-:W-:Y:S01]  /*19f0*/  IMAD.IADD R21, R1, 0x1, R0 ;  /* 0x0000000101157824 */ /* 0x002fe200078e0200 */
[----:B------:R-:W-:Y:S02]  /*1a00*/  LOP3.LUT R0, R2, 0xff, RZ, 0xc0, !PT ;  /* 0x000000ff02007812 */ /* 0x000fe400078ec0ff */
[----:B0-----:R-:W-:Y:S02]  /*1a10*/  LOP3.LUT R24, R4, 0xff, RZ, 0xc0, !PT ;  /* 0x000000ff04187812 */ /* 0x001fe400078ec0ff */
[----:B------:R-:W-:Y:S01]  /*1a20*/  STL.U8 [R21], R8 ;  /* 0x0000000815007387 */ /* 0x000fe20000100000 */
[----:B------:R-:W-:-:S03]  /*1a30*/  PRMT R6, R5, 0x7771, RZ ;  /* 0x0000777105067816 */ /* 0x000fc600000000ff */
[----:B------:R0:W-:Y:S01]  /*1a40*/  STL.U8 [R21+0x10], RZ ;  /* 0x000010ff15007387 */ /* 0x0001e20000100000 */
[C---:B------:R-:W-:Y:S01]  /*1a50*/  IMAD.IADD R26, R1.reuse, 0x1, R0 ;  /* 0x00000001011a7824 */ /* 0x040fe200078e0200 */
[----:B------:R-:W-:Y:S01]  /*1a60*/  LOP3.LUT R0, R6, 0xff, RZ, 0xc0, !PT ;  /* 0x000000ff06007812 */ /* 0x000fe200078ec0ff */
[----:B0-----:R-:W-:Y:S01]  /*1a70*/  IMAD.IADD R21, R1, 0x1, R24 ;  /* 0x0000000101157824 */ /* 0x001fe200078e0218 */
[----:B------:R-:W-:Y:S01]  /*1a80*/  LOP3.LUT R24, R7, 0xff, RZ, 0xc0, !PT ;  /* 0x000000ff07187812 */ /* 0x000fe200078ec0ff */
[----:B------:R-:W-:Y:S01]  /*1a90*/  STL.U8 [R27], R22 ;  /* 0x000000161b007387 */ /* 0x000fe20000100000 */
[----:B------:R-:W-:-:S03]  /*1aa0*/  PRMT R5, R5, 0x7773, RZ ;  /* 0x0000777305057816 */ /* 0x000fc600000000ff */
[----:B------:R0:W-:Y:S01]  /*1ab0*/  STL.U8 [R27+0x10], RZ ;  /* 0x000010ff1b007387 */ /* 0x0001e20000100000 */
[----:B------:R-:W-:Y:S01]  /*1ac0*/  IMAD.IADD R25, R1, 0x1, R0 ;  /* 0x0000000101197824 */ /* 0x000fe200078e0200 */
[----:B------:R-:W-:Y:S02]  /*1ad0*/  LOP3.LUT R0, R5, 0xff, RZ, 0xc0, !PT ;  /* 0x000000ff05007812 */ /* 0x000fe400078ec0ff */
[----:B------:R-:W-:Y:S01]  /*1ae0*/  STL.U8 [R26], R19 ;  /* 0x000000131a007387 */ /* 0x000fe20000100000 */
[----:B0-----:R-:W-:Y:S01]  /*1af0*/  IMAD.IADD R27, R1, 0x1, R24 ;  /* 0x00000001011b7824 */ /* 0x001fe200078e0218 */
[C---:B-----5:R-:W-:Y:S02]  /*1b00*/  PRMT R24, R23.reuse, 0x7770, RZ ;  /* 0x0000777017187816 */ /* 0x060fe400000000ff */
[----:B------:R0:W-:Y:S04]  /*1b10*/  STL.U8 [R26+0x10], RZ ;  /* 0x000010ff1a007387 */ /* 0x0001e80000100000 */
[----:B------:R-:W-:Y:S04]  /*1b20*/  STL.U8 [R21], RZ ;  /* 0x000000ff15007387 */ /* 0x000fe80000100000 */
[----:B------:R1:W-:Y:S01]  /*1b30*/  STL.U8 [R21+0x10], R8 ;  /* 0x0000100815007387 */ /* 0x0003e20000100000 */
[----:B0-----:R-:W-:-:S03]  /*1b40*/  PRMT R26, R23, 0x7771, RZ ;  /* 0x00007771171a7816 */ /* 0x001fc600000000ff */
[----:B------:R-:W-:Y:S01]  /*1b50*/  STL.U8 [R25], R8 ;  /* 0x0000000819007387 */ /* 0x000fe20000100000 */
[----:B-1----:R-:W-:-:S03]  /*1b60*/  LOP3.LUT R21, R24, 0xff, RZ, 0xc0, !PT ;  /* 0x000000ff18157812 */ /* 0x002fc600078ec0ff */
[----:B------:R0:W-:Y:S02]  /*1b70*/  STL.U8 [R25+0x10], R8 ;  /* 0x0000100819007387 */ /* 0x0001e40000100000 */
[C---:B------:R-:W-:Y:S02]  /*1b80*/  IMAD.IADD R21, R1.reuse, 0x1, R21 ;  /* 0x0000000101157824 */ /* 0x040fe400078e0215 */
[----:B------:R-:W-:Y:S01]  /*1b90*/  STL.U8 [R27], R22 ;  /* 0x000000161b007387 */ /* 0x000fe20000100000 */
[----:B0-----:R-:W-:-:S03]  /*1ba0*/  IMAD.IADD R25, R1, 0x1, R0 ;  /* 0x0000000101197824 */ /* 0x001fc600078e0200 */
[----:B------:R0:W-:Y:S01]  /*1bb0*/  STL.U8 [R27+0x10], R8 ;  /* 0x000010081b007387 */ /* 0x0001e20000100000 */
[----:B------:R-:W-:-:S03]  /*1bc0*/  LOP3.LUT R0, R26, 0xff, RZ, 0xc0, !PT ;  /* 0x000000ff1a007812 */ /* 0x000fc600078ec0ff */
[----:B------:R-:W-:Y:S04]  /*1bd0*/  STL.U8 [R25], R19 ;  /* 0x0000001319007387 */ /* 0x000fe80000100000 */
[----:B------:R-:W-:Y:S04]  /*1be0*/  STL.U8 [R25+0x10], R8 ;  /* 0x0000100819007387 */ /* 0x000fe80000100000 */
[----:B------:R-:W-:Y:S04]  /*1bf0*/  STL.U8 [R21], RZ ;  /* 0x000000ff15007387 */ /* 0x000fe80000100000 */
[----:B------:R1:W-:Y:S01]  /*1c00*/  STL.U8 [R21+0x10], R22 ;  /* 0x0000101615007387 */ /* 0x0003e20000100000 */
[----:B0-----:R-:W-:Y:S01]  /*1c10*/  IMAD.IADD R27, R1, 0x1, R0 ;  /* 0x00000001011b7824 */ /* 0x001fe200078e0200 */
[----:B-1----:R-:W-:-:S02]  /*1c20*/  PRMT R21, R23, 0x7772, RZ ;  /* 0x0000777217157816 */ /* 0x002fc400000000ff */
[----:B------:R-:W-:Y:S02]  /*1c30*/  PRMT R23, R23, 0x7773, RZ ;  /* 0x0000777317177816 */ /* 0x000fe400000000ff */
[----:B------:R-:W-:-:S05]  /*1c40*/  LOP3.LUT R0, R21, 0xff, RZ, 0xc0, !PT ;  /* 0x000000ff15007812 */ /* 0x000fca00078ec0ff */
[----:B------:R-:W-:Y:S01]  /*1c50*/  IMAD.IADD R25, R1, 0x1, R0 ;  /* 0x0000000101197824 */ /* 0x000fe200078e0200 */
[----:B------:R-:W-:Y:S01]  /*1c60*/  LOP3.LUT R0, R23, 0xff, RZ, 0xc0, !PT ;  /* 0x000000ff17007812 */ /* 0x000fe200078ec0ff */
[----:B------:R-:W-:Y:S04]  /*1c70*/  STL.U8 [R27], R8 ;  /* 0x000000081b007387 */ /* 0x000fe80000100000 */
[----:B------:R-:W-:Y:S01]  /*1c80*/  STL.U8 [R27+0x10], R22 ;  /* 0x000010161b007387 */ /* 0x000fe20000100000 */
[----:B------:R-:W-:-:S03]  /*1c90*/  IMAD.IADD R0, R1, 0x1, R0 ;  /* 0x0000000101007824 */ /* 0x000fc600078e0200 */
[----:B------:R-:W-:Y:S04]  /*1ca0*/  STL.U8 [R25], R22 ;  /* 0x0000001619007387 */ /* 0x000fe80000100000 */
[----:B------:R0:W-:Y:S04]  /*1cb0*/  STL.U8 [R25+0x10], R22 ;  /* 0x0000101619007387 */ /* 0x0001e80000100000 */
[----:B------:R-:W-:Y:S01]  /*1cc0*/  STL.U8 [R0], R19 ;  /* 0x0000001300007387 */ /* 0x000fe20000100000 */
[----:B0-----:R-:W-:-:S03]  /*1cd0*/  PRMT R25, R20, 0x7770, RZ ;  /* 0x0000777014197816 */ /* 0x001fc600000000ff */
[----:B------:R0:W-:Y:S02]  /*1ce0*/  STL.U8 [R0+0x10], R22 ;  /* 0x0000101600007387 */ /* 0x0001e40000100000 */
[----:B0-----:R-:W-:-:S05]  /*1cf0*/  LOP3.LUT R0, R25, 0xff, RZ, 0xc0, !PT ;  /* 0x000000ff19007812 */ /* 0x001fca00078ec0ff */
[----:B------:R-:W-:-:S05]  /*1d00*/  IMAD.IADD R27, R1, 0x1, R0 ;  /* 0x00000001011b7824 */ /* 0x000fca00078e0200 */
[----:B------:R-:W-:Y:S04]  /*1d10*/  STL.U8 [R27], RZ ;  /* 0x000000ff1b007387 */ /* 0x000fe80000100000 */
[----:B------:R0:W-:Y:S01]  /*1d20*/  STL.U8 [R27+0x10], R19 ;  /* 0x000010131b007387 */ /* 0x0001e20000100000 */
[----:B------:R-:W-:-:S03]  /*1d30*/  ISETP.NE.AND P4, PT, R28, RZ, PT ;  /* 0x000000ff1c00720c */ /* 0x000fc60003f85270 */
[----:B------:R1:W-:Y:S01]  /*1d40*/  STS.U8 [R12+0x2], R29 ;  /* 0x0000021d0c007388 */ /* 0x0003e20000000000 */
[----:B0-----:R-:W-:-:S04]  /*1d50*/  PRMT R27, R20, 0x7771, RZ ;  /* 0x00007771141b7816 */ /* 0x001fc800000000ff */
[----:B------:R-:W-:Y:S02]  /*1d60*/  LOP3.LUT R0, R27, 0xff, RZ, 0xc0, !PT ;  /* 0x000000ff1b007812 */ /* 0x000fe400078ec0ff */
[C---:B-1----:R-:W-:Y:S01]  /*1d70*/  PRMT R29, R20.reuse, 0x7772, RZ ;  /* 0x00007772141d7816 */ /* 0x042fe200000000ff */
[----:B------:R0:W-:Y:S01]  /*1d80*/  STS.U8 [R14], R28 ;  /* 0x0000001c0e007388 */ /* 0x0001e20000000000 */
[----:B------:R-:W-:Y:S01]  /*1d90*/  PRMT R20, R20, 0x7773, RZ ;  /* 0x0000777314147816 */ /* 0x000fe200000000ff */
[----:B0-----:R-:W-:Y:S01]  /*1da0*/  IMAD.IADD R28, R1, 0x1, R0 ;  /* 0x00000001011c7824 */ /* 0x001fe200078e0200 */
[----:B------:R-:W-:-:S04]  /*1db0*/  LOP3.LUT R0, R29, 0xff, RZ, 0xc0, !PT ;  /* 0x000000ff1d007812 */ /* 0x000fc800078ec0ff */
[----:B------:R0:W-:Y:S04]  /*1dc0*/  STL.U8 [R28], R8 ;  /* 0x000000081c007387 */ /* 0x0001e80000100000 */
[----:B------:R-:W-:Y:S01]  /*1dd0*/  STL.U8 [R28+0x10], R19 ;  /* 0x000010131c007387 */ /* 0x000fe20000100000 */
[----:B0-----:R-:W-:Y:S01]  /*1de0*/  IMAD.IADD R8, R1, 0x1, R0 ;  /* 0x0000000101087824 */ /* 0x001fe200078e0200 */
[----:B------:R-:W-:-:S04]  /*1df0*/  LOP3.LUT R0, R20, 0xff, RZ, 0xc0, !PT ;  /* 0x000000ff14007812 */ /* 0x000fc800078ec0ff */
[----:B------:R-:W-:Y:S04]  /*1e00*/  STL.U8 [R8], R22 ;  /* 0x0000001608007387 */ /* 0x000fe80000100000 */
[----:B------:R0:W-:Y:S02]  /*1e10*/  STL.U8 [R8+0x10], R19 ;  /* 0x0000101308007387 */ /* 0x0001e40000100000 */
[----:B0-----:R-:W-:-:S05]  /*1e20*/  IMAD.IADD R8, R1, 0x1, R0 ;  /* 0x0000000101087824 */ /* 0x001fca00078e0200 */
[----:B------:R-:W-:Y:S04]  /*1e30*/  STL.U8 [R8], R19 ;  /* 0x0000001308007387 */ /* 0x000fe80000100000 */
[----:B------:R0:W-:Y:S04]  /*1e40*/  STL.U8 [R8+0x10], R19 ;  /* 0x0000101308007387 */ /* 0x0001e80000100000 */
[----:B------:R-:W2:Y:S04]  /*1e50*/  LDL.U8 R28, [R1+0x1] ;  /* 0x00000100011c7983 */ /* 0x000ea80000100000 */
[----:B------:R-:W3:Y:S01]  /*1e60*/  LDL.U16 R0, [R1+0x2] ;  /* 0x0000020001007983 */ /* 0x000ee20000100400 */
[----:B------:R-:W-:-:S03]  /*1e70*/  ISETP.NE.AND P1, PT, R2, RZ, PT ;  /* 0x000000ff0200720c */ /* 0x000fc60003f25270 */
[----:B------:R1:W-:Y:S01]  /*1e80*/  STS.U8 [R14+0x3], R2 ;  /* 0x000003020e007388 */ /* 0x0003e20000000000 */
[----:B------:R-:W-:-:S03]  /*1e90*/  ISETP.NE.AND P2, PT, R9, RZ, PT ;  /* 0x000000ff0900720c */ /* 0x000fc60003f45270 */
[----:B0-----:R-:W4:Y:S04]  /*1ea0*/  LDL R8, [R1+0x4] ;  /* 0x0000040001087983 */ /* 0x001f280000100800 */
[----:B-1----:R-:W5:Y:S04]  /*1eb0*/  LDL.U8 R2, [R1+0x11] ;  /* 0x0000110001027983 */ /* 0x002f680000100000 */
[----:B------:R0:W-:Y:S04]  /*1ec0*/  STS.U8 [R14+0x2], R9 ;  /* 0x000002090e007388 */ /* 0x0001e80000000000 */
[----:B0-----:R-:W4:Y:S01]  /*1ed0*/  LDL.U16 R9, [R1+0x12] ;  /* 0x0000120001097983 */ /* 0x001f220000100400 */
[----:B------:R-:W-:-:S03]  /*1ee0*/  ISETP.NE.AND P3, PT, R10, RZ, PT ;  /* 0x000000ff0a00720c */ /* 0x000fc60003f65270 */
[----:B------:R0:W-:Y:S04]  /*1ef0*/  STS.U8 [R14+0x1], R10 ;  /* 0x0000010a0e007388 */ /* 0x0001e80000000000 */
[----:B0-----:R-:W4:Y:S01]  /*1f00*/  LDL R10, [R1+0x14] ;  /* 0x00001400010a7983 */ /* 0x001f220000100800 */
[----:B------:R-:W-:-:S03]  /*1f10*/  ISETP.NE.AND P0, PT, R4, RZ, PT ;  /* 0x000000ff0400720c */ /* 0x000fc60003f05270 */
[----:B------:R-:W-:Y:S01]  /*1f20*/  @!P4 STS.U8 [R14+0x10], RZ ;  /* 0x000010ff0e00c388 */ /* 0x000fe20000000000 */
[----:B------:R-:W-:-:S03]  /*1f30*/  ISETP.NE.AND P4, PT, R5, RZ, PT ;  /* 0x000000ff0500720c */ /* 0x000fc60003f85270 */
[----:B------:R-:W-:Y:S04]  /*1f40*/  STS.U8 [R14+0x4], R4 ;  /* 0x000004040e007388 */ /* 0x000fe80000000000 */
[----:B------:R0:W-:Y:S04]  /*1f50*/  STS.U8 [R14+0x7], R5 ;  /* 0x000007050e007388 */ /* 0x0001e80000000000 */
[----:B0-----:R-:W4:Y:S01]  /*1f60*/  LDL.64 R4, [R1+0x8] ;  /* 0x0000080001047983 */ /* 0x001f220000100a00 */
[----:B------:R-:W-:-:S03]  /*1f70*/  ISETP.NE.AND P6, PT, R7, RZ, PT ;  /* 0x000000ff0700720c */ /* 0x000fc60003fc5270 */
[----:B------:R0:W-:Y:S01]  /*1f80*/  STS.U8 [R14+0x6], R7 ;  /* 0x000006070e007388 */ /* 0x0001e20000000000 */
[----:B------:R-:W-:-:S03]  /*1f90*/  ISETP.NE.AND P5, PT, R6, RZ, PT ;  /* 0x000000ff0600720c */ /* 0x000fc60003fa5270 */
[----:B------:R-:W-:Y:S01]  /*1fa0*/  STS.U8 [R14+0x5], R6 ;  /* 0x000005060e007388 */ /* 0x000fe20000000000 */
[----:B0-----:R-:W-:-:S05]  /*1fb0*/  IMAD.MOV.U32 R7, RZ, RZ, 0x1 ;  /* 0x00000001ff077424 */ /* 0x001fca00078e00ff */
[----:B------:R0:W-:Y:S04]  /*1fc0*/  @!P3 STS.U8 [R14+0x10], R7 ;  /* 0x000010070e00b388 */ /* 0x0001e80000000000 */
[----:B0-----:R-:W4:Y:S01]  /*1fd0*/  LDL.64 R6, [R1+0x18] ;  /* 0x0000180001067983 */ /* 0x001f220000100a00 */
[----:B------:R-:W-:-:S03]  /*1fe0*/  ISETP.NE.AND P3, PT, R24, RZ, PT ;  /* 0x000000ff1800720c */ /* 0x000fc60003f65270 */
[----:B------:R0:W-:Y:S04]  /*1ff0*/  @!P2 STS.U8 [R14+0x10], R22 ;  /* 0x000010160e00a388 */ /* 0x0001e80000000000 */
[----:B------:R1:W-:Y:S04]  /*2000*/  @!P1 STS.U8 [R14+0x10], R19 ;  /* 0x000010130e009388 */ /* 0x0003e80000000000 */
[----:B------:R1:W-:Y:S01]  /*2010*/  STS.U8 [R14+0x8], R24 ;  /* 0x000008180e007388 */ /* 0x0003e20000000000 */
[----:B0-----:R-:W-:Y:S02]  /*2020*/  IMAD.MOV.U32 R22, RZ, RZ, 0x6 ;  /* 0x00000006ff167424 */ /* 0x001fe400078e00ff */
[----:B-1----:R-:W-:-:S02]  /*2030*/  IMAD.MOV.U32 R19, RZ, RZ, 0x4 ;  /* 0x00000004ff137424 */ /* 0x002fc400078e00ff */
[----:B------:R-:W-:-:S03]  /*2040*/  IMAD.MOV.U32 R24, RZ, RZ, 0x5 ;  /* 0x00000005ff187424 */ /* 0x000fc600078e00ff */
[----:B------:R-:W-:Y:S01]  /*2050*/  @!P0 STS.U8 [R14+0x10], R19 ;  /* 0x000010130e008388 */ /* 0x000fe20000000000 */
[----:B------:R-:W-:-:S03]  /*2060*/  ISETP.NE.AND P1, PT, R21, RZ, PT ;  /* 0x000000ff1500720c */ /* 0x000fc60003f25270 */
[----:B------:R-:W-:Y:S04]  /*2070*/  @!P5 STS.U8 [R14+0x10], R24 ;  /* 0x000010180e00d388 */ /* 0x000fe80000000000 */
[----:B------:R-:W-:Y:S04]  /*2080*/  @!P6 STS.U8 [R14+0x10], R22 ;  /* 0x000010160e00e388 */ /* 0x000fe80000000000 */
[----:B------:R0:W-:Y:S01]  /*2090*/  STS.U8 [R14+0xa], R21 ;  /* 0x00000a150e007388 */ /* 0x0001e20000000000 */
[----:B------:R-:W-:Y:S02]  /*20a0*/  ISETP.NE.AND P2, PT, R26, RZ, PT ;  /* 0x000000ff1a00720c */ /* 0x000fe40003f45270 */
[----:B------:R-:W-:Y:S01]  /*20b0*/  ISETP.NE.AND P0, PT, R23, RZ, PT ;  /* 0x000000ff1700720c */ /* 0x000fe20003f05270 */
[----:B------:R1:W-:Y:S01]  /*20c0*/  STS.U8 [R14+0x9], R26 ;  /* 0x0000091a0e007388 */ /* 0x0003e20000000000 */
[----:B0-----:R-:W-:-:S03]  /*20d0*/  IMAD.MOV.U32 R21, RZ, RZ, 0x8 ;  /* 0x00000008ff157424 */ /* 0x001fc600078e00ff */
[----:B------:R0:W-:Y:S01]  /*20e0*/  STS.U8 [R14+0xb], R23 ;  /* 0x00000b170e007388 */ /* 0x0001e20000000000 */
[----:B-1----:R-:W-:Y:S01]  /*20f0*/  IMAD.MOV.U32 R26, RZ, RZ, 0x7 ;  /* 0x00000007ff1a7424 */ /* 0x002fe200078e00ff */
[----:B0-----:R-:W-:-:S04]  /*2100*/  @!P3 PRMT R23, R21, 0x7610, R23 ;  /* 0x000076101517b816 */ /* 0x001fc80000000017 */
[----:B------:R-:W-:Y:S01]  /*2110*/  @!P4 STS.U8 [R14+0x10], R26 ;  /* 0x0000101a0e00c388 */ /* 0x000fe20000000000 */
[----:B------:R-:W-:-:S03]  /*2120*/  IMAD.MOV.U32 R24, RZ, RZ, 0x9 ;  /* 0x00000009ff187424 */ /* 0x000fc600078e00ff */
[----:B------:R-:W-:Y:S04]  /*2130*/  @!P3 STS.U8 [R14+0x10], R23 ;  /* 0x000010170e00b388 */ /* 0x000fe80000000000 */
[----:B------:R-:W-:Y:S01]  /*2140*/  @!P2 STS.U8 [R14+0x10], R24 ;  /* 0x000010180e00a388 */ /* 0x000fe20000000000 */
[----:B------:R-:W-:-:S03]  /*2150*/  ISETP.NE.AND P5, PT, R25, RZ, PT ;  /* 0x000000ff1900720c */ /* 0x000fc60003fa5270 */
[----:B------:R0:W-:Y:S02]  /*2160*/  STS.U8 [R14+0xc], R25 ;  /* 0x00000c190e007388 */ /* 0x0001e40000000000 */
[----:B0-----:R-:W-:-:S05]  /*2170*/  IMAD.MOV.U32 R25, RZ, RZ, 0xa ;  /* 0x0000000aff197424 */ /* 0x001fca00078e00ff */
[----:B------:R0:W-:Y:S01]  /*2180*/  @!P1 STS.U8 [R14+0x10], R25 ;  /* 0x000010190e009388 */ /* 0x0001e20000000000 */
[----:B--2---:R-:W-:Y:S01]  /*2190*/  ISETP.GT.U32.AND P6, PT, R28, 0x1, PT ;  /* 0x000000011c00780c */ /* 0x004fe20003fc4070 */
[----:B------:R-:W-:Y:S01]  /*21a0*/  IMAD.MOV R22, RZ, RZ, -R28 ;  /* 0x000000ffff167224 */ /* 0x000fe200078e0a1c */
[----:B---3--:R-:W-:-:S04]  /*21b0*/  PRMT R21, R0, 0x7770, RZ ;  /* 0x0000777000157816 */ /* 0x008fc800000000ff */
[----:B------:R-:W-:Y:S01]  /*21c0*/  PRMT R22, R22, 0x7710, RZ ;  /* 0x0000771016167816 */ /* 0x000fe200000000ff */
[----:B------:R-:W-:Y:S01]  /*21d0*/  VIADD R19, R28, 0xffffffff ;  /* 0xffffffff1c137836 */ /* 0x000fe20000000000 */
[----:B------:R-:W-:-:S05]  /*21e0*/  ISETP.GT.U32.AND P4, PT, R21, 0x2, PT ;  /* 0x000000021500780c */ /* 0x000fca0003f84070 */
[----:B------:R-:W-:Y:S02]  /*21f0*/  @!P6 VIADD R19, R22, 0x1 ;  /* 0x000000011613e836 */ /* 0x000fe40000000000 */
[----:B------:R-:W-:Y:S01]  /*2200*/  IMAD.MOV R22, RZ, RZ, -R21 ;  /* 0x000000ffff167224 */ /* 0x000fe200078e0a15 */
[----:B------:R-:W-:-:S04]  /*2210*/  PRMT R0, R0, 0x7771, RZ ;  /* 0x0000777100007816 */ /* 0x000fc800000000ff */
[----:B------:R-:W-:Y:S01]  /*2220*/  PRMT R22, R22, 0x7710, RZ ;  /* 0x0000771016167816 */ /* 0x000fe200000000ff */
[----:B------:R-:W-:Y:S01]  /*2230*/  VIADD R21, R21, 0xfffffffe ;  /* 0xfffffffe15157836 */ /* 0x000fe20000000000 */
[----:B------:R-:W-:-:S03]  /*2240*/  ISETP.GT.U32.AND P6, PT, R0, 0x3, PT ;  /* 0x000000030000780c */ /* 0x000fc60003fc4070 */
[----:B------:R-:W-:Y:S02]  /*2250*/  @!P4 VIADD R21, R22, 0x2 ;  /* 0x000000021615c836 */ /* 0x000fe40000000000 */
[----:B------:R-:W-:-:S03]  /*2260*/  IMAD.MOV R22, RZ, RZ, -R0 ;  /* 0x000000ffff167224 */ /* 0x000fc600078e0a00 */
[----:B-----5:R-:W-:Y:S02]  /*2270*/  IADD3 R2, PT, PT, R21, R19, R2 ;  /* 0x0000001315027210 */ /* 0x020fe40007ffe002 */
[----:B------:R-:W-:Y:S02]  /*2280*/  PRMT R22, R22, 0x7710, RZ ;  /* 0x0000771016167816 */ /* 0x000fe400000000ff */
[----:B----4-:R-:W-:Y:S01]  /*2290*/  PRMT R19, R8, 0x7772, RZ ;  /* 0x0000777208137816 */ /* 0x010fe200000000ff */
[----:B------:R-:W-:Y:S01]  /*22a0*/  VIADD R0, R0, 0xfffffffd ;  /* 0xfffffffd00007836 */ /* 0x000fe20000000000 */
[----:B------:R-:W-:Y:S01]  /*22b0*/  PRMT R21, R8, 0x7771, RZ ;  /* 0x0000777108157816 */ /* 0x000fe200000000ff */
[----:B------:R-:W-:Y:S01]  /*22c0*/  @!P6 VIADD R0, R22, 0x3 ;  /* 0x000000031600e836 */ /* 0x000fe20000000000 */
[----:B------:R-:W-:Y:S02]  /*22d0*/  PRMT R23, R9, 0x7770, RZ ;  /* 0x0000777009177816 */ /* 0x000fe400000000ff */
[----:B------:R-:W-:Y:S01]  /*22e0*/  ISETP.GT.U32.AND P6, PT, R19, 0x2, PT ;  /* 0x000000021300780c */ /* 0x000fe20003fc4070 */
[----:B------:R-:W-:Y:S01]  /*22f0*/  IMAD.MOV R22, RZ, RZ, -R21 ;  /* 0x000000ffff167224 */ /* 0x000fe200078e0a15 */
[C---:B------:R-:W-:Y:S01]  /*2300*/  ISETP.GT.U32.AND P4, PT, R21.reuse, 0x1, PT ;  /* 0x000000011500780c */ /* 0x040fe20003f84070 */
[----:B------:R-:W-:Y:S01]  /*2310*/  IMAD.MOV R24, RZ, RZ, -R19 ;  /* 0x000000ffff187224 */ /* 0x000fe200078e0a13 */
[----:B------:R-:W-:Y:S01]  /*2320*/  IADD3 R23, PT, PT, R0, R2, R23 ;  /* 0x0000000200177210 */ /* 0x000fe20007ffe017 */
[----:B------:R-:W-:Y:S01]  /*2330*/  VIADD R2, R21, 0xffffffff ;  /* 0xffffffff15027836 */ /* 0x000fe20000000000 */
[----:B------:R-:W-:-:S02]  /*2340*/  PRMT R0, R8, 0x7773, RZ ;  /* 0x0000777308007816 */ /* 0x000fc400000000ff */
[----:B------:R-:W-:Y:S02]  /*2350*/  PRMT R21, R22, 0x7710, RZ ;  /* 0x0000771016157816 */ /* 0x000fe400000000ff */
[----:B------:R-:W-:Y:S02]  /*2360*/  PRMT R22, R24, 0x7710, RZ ;  /* 0x0000771018167816 */ /* 0x000fe400000000ff */
[----:B------:R-:W-:Y:S01]  /*2370*/  ISETP.GT.U32.AND P2, PT, R0, 0x3, PT ;  /* 0x000000030000780c */ /* 0x000fe20003f44070 */
[----:B------:R-:W-:Y:S02]  /*2380*/  VIADD R19, R19, 0xfffffffe ;  /* 0xfffffffe13137836 */ /* 0x000fe40000000000 */
[----:B------:R-:W-:Y:S02]  /*2390*/  IMAD.MOV R24, RZ, RZ, -R0 ;  /* 0x000000ffff187224 */ /* 0x000fe400078e0a00 */
[----:B------:R-:W-:Y:S01]  /*23a0*/  @!P6 VIADD R19, R22, 0x2 ;  /* 0x000000021613e836 */ /* 0x000fe20000000000 */
[C---:B------:R-:W-:Y:S01]  /*23b0*/  PRMT R22, R10.reuse, 0x7771, RZ ;  /* 0x000077710a167816 */ /* 0x040fe200000000ff */
[----:B------:R-:W-:Y:S01]  /*23c0*/  @!P4 VIADD R2, R21, 0x1 ;  /* 0x000000011502c836 */ /* 0x000fe20000000000 */
[----:B------:R-:W-:-:S02]  /*23d0*/  PRMT R21, R10, 0x7770, RZ ;  /* 0x000077700a157816 */ /* 0x000fc400000000ff */
[----:B------:R-:W-:Y:S02]  /*23e0*/  PRMT R24, R24, 0x7710, RZ ;  /* 0x0000771018187816 */ /* 0x000fe400000000ff */
[----:B------:R-:W-:Y:S01]  /*23f0*/  ISETP.GT.U32.AND P6, PT, R22, 0x1, PT ;  /* 0x000000011600780c */ /* 0x000fe20003fc4070 */
[----:B------:R-:W-:Y:S01]  /*2400*/  VIADD R0, R0, 0xfffffffd ;  /* 0xfffffffd00007836 */ /* 0x000fe20000000000 */
[----:B------:R-:W-:Y:S01]  /*2410*/  ISETP.GT.U32.AND P4, PT, R21, 0x1, PT ;  /* 0x000000011500780c */ /* 0x000fe20003f84070 */
[----:B0-----:R-:W-:Y:S02]  /*2420*/  IMAD.MOV R25, RZ, RZ, -R22 ;  /* 0x000000ffff197224 */ /* 0x001fe400078e0a16 */
[----:B------:R-:W-:Y:S02]  /*2430*/  @!P2 VIADD R0, R24, 0x3 ;  /* 0x000000031800a836 */ /* 0x000fe40000000000 */
[----:B------:R-:W-:Y:S01]  /*2440*/  IMAD.MOV R24, RZ, RZ, -R21 ;  /* 0x000000ffff187224 */ /* 0x000fe200078e0a15 */
[----:B------:R-:W-:Y:S01]  /*2450*/  PRMT R25, R25, 0x7710, RZ ;  /* 0x0000771019197816 */ /* 0x000fe200000000ff */
[----:B------:R-:W-:-:S03]  /*2460*/  VIADD R22, R22, 0xffffffff ;  /* 0xffffffff16167836 */ /* 0x000fc60000000000 */
[----:B------:R-:W-:Y:S01]  /*2470*/  PRMT R24, R24, 0x7710, RZ ;  /* 0x0000771018187816 */ /* 0x000fe200000000ff */
[----:B------:R-:W-:Y:S01]  /*2480*/  @!P6 VIADD R22, R25, 0x1 ;  /* 0x000000011916e836 */ /* 0x000fe20000000000 */
[C---:B------:R-:W-:Y:S01]  /*2490*/  PRMT R25, R10.reuse, 0x7772, RZ ;  /* 0x000077720a197816 */ /* 0x040fe200000000ff */
[----:B------:R-:W-:Y:S01]  /*24a0*/  VIADD R21, R21, 0xffffffff ;  /* 0xffffffff15157836 */ /* 0x000fe20000000000 */
[----:B------:R-:W-:Y:S01]  /*24b0*/  PRMT R10, R10, 0x7773, RZ ;  /* 0x000077730a0a7816 */ /* 0x000fe200000000ff */
[----:B------:R-:W-:Y:S01]  /*24c0*/  @!P4 VIADD R21, R24, 0x1 ;  /* 0x000000011815c836 */ /* 0x000fe20000000000 */
[----:B------:R-:W-:Y:S02]  /*24d0*/  PRMT R24, R9, 0x7771, RZ ;  /* 0x0000777109187816 */ /* 0x000fe400000000ff */
[----:B------:R-:W-:Y:S02]  /*24e0*/  PRMT R8, R8, 0x7770, RZ ;  /* 0x0000777008087816 */ /* 0x000fe400000000ff */
[----:B------:R-:W-:Y:S01]  /*24f0*/  ISETP.GT.U32.AND P6, PT, R10, 0x1, PT ;  /* 0x000000010a00780c */ /* 0x000fe20003fc4070 */
[----:B------:R-:W-:Y:S01]  /*2500*/  IMAD.MOV R9, RZ, RZ, -R25 ;  /* 0x000000ffff097224 */ /* 0x000fe200078e0a19 */
[----:B------:R-:W-:Y:S01]  /*2510*/  IADD3 R24, PT, PT, R8, R23, R24 ;  /* 0x0000001708187210 */ /* 0x000fe20007ffe018 */
[C---:B------:R-:W-:Y:S01]  /*2520*/  VIADD R23, R25.reuse, 0xffffffff ;  /* 0xffffffff19177836 */ /* 0x040fe20000000000 */
[----:B------:R-:W-:Y:S01]  /*2530*/  ISETP.GT.U32.AND P4, PT, R25, 0x1, PT ;  /* 0x000000011900780c */ /* 0x000fe20003f84070 */
[----:B------:R-:W-:Y:S01]  /*2540*/  IMAD.MOV R25, RZ, RZ, -R10 ;  /* 0x000000ffff197224 */ /* 0x000fe200078e0a0a */
[----:B------:R-:W-:-:S02]  /*2550*/  PRMT R8, R4, 0x7773, RZ ;  /* 0x0000777304087816 */ /* 0x000fc400000000ff */
[----:B------:R-:W-:Y:S02]  /*2560*/  PRMT R9, R9, 0x7710, RZ ;  /* 0x0000771009097816 */ /* 0x000fe400000000ff */
[----:B------:R-:W-:Y:S01]  /*2570*/  PRMT R25, R25, 0x7710, RZ ;  /* 0x0000771019197816 */ /* 0x000fe200000000ff */
[----:B------:R-:W-:Y:S01]  /*2580*/  VIADD R10, R10, 0xffffffff ;  /* 0xffffffff0a0a7836 */ /* 0x000fe20000000000 */
[----:B------:R-:W-:Y:S02]  /*2590*/  ISETP.GT.U32.AND P2, PT, R8, 0x3, PT ;  /* 0x000000030800780c */ /* 0x000fe40003f44070 */
[----:B------:R-:W-:Y:S01]  /*25a0*/  IADD3 R24, PT, PT, R2, R24, R21 ;  /* 0x0000001802187210 */ /* 0x000fe20007ffe015 */
[----:B------:R-:W-:Y:S01]  /*25b0*/  @!P6 VIADD R10, R25, 0x1 ;  /* 0x00000001190ae836 */ /* 0x000fe20000000000 */
[C---:B------:R-:W-:Y:S01]  /*25c0*/  PRMT R21, R4.reuse, 0x7772, RZ ;  /* 0x0000777204157816 */ /* 0x040fe200000000ff */
[----:B------:R-:W-:Y:S02]  /*25d0*/  IMAD.MOV R25, RZ, RZ, -R8 ;  /* 0x000000ffff197224 */ /* 0x000fe400078e0a08 */
[----:B------:R-:W-:Y:S01]  /*25e0*/  @!P4 VIADD R23, R9, 0x1 ;  /* 0x000000010917c836 */ /* 0x000fe20000000000 */
[----:B------:R-:W-:Y:S01]  /*25f0*/  PRMT R9, R4, 0x7771, RZ ;  /* 0x0000777104097816 */ /* 0x000fe200000000ff */
[----:B------:R-:W-:Y:S01]  /*2600*/  VIADD R2, R8, 0xfffffffd ;  /* 0xfffffffd08027836 */ /* 0x000fe20000000000 */
[----:B------:R-:W-:-:S02]  /*2610*/  PRMT R8, R25, 0x7710, RZ ;  /* 0x0000771019087816 */ /* 0x000fc400000000ff */
[----:B------:R-:W-:Y:S02]  /*2620*/  ISETP.GT.U32.AND P6, PT, R21, 0x2, PT ;  /* 0x000000021500780c */ /* 0x000fe40003fc4070 */
[----:B------:R-:W-:Y:S01]  /*2630*/  IADD3 R22, PT, PT, R19, R24, R22 ;  /* 0x0000001813167210 */ /* 0x000fe20007ffe016 */
[----:B------:R-:W-:Y:S01]  /*2640*/  IMAD.MOV R24, RZ, RZ, -R9 ;  /* 0x000000ffff187224 */ /* 0x000fe200078e0a09 */
[----:B------:R-:W-:Y:S01]  /*2650*/  ISETP.GT.U32.AND P4, PT, R9, 0x1, PT ;  /* 0x000000010900780c */ /* 0x000fe20003f84070 */
[----:B------:R-:W-:Y:S02]  /*2660*/  IMAD.MOV R25, RZ, RZ, -R21 ;  /* 0x000000ffff197224 */ /* 0x000fe400078e0a15 */
[----:B------:R-:W-:Y:S01]  /*2670*/  @!P2 VIADD R2, R8, 0x3 ;  /* 0x000000030802a836 */ /* 0x000fe20000000000 */
[----:B------:R-:W-:Y:S01]  /*2680*/  PRMT R19, R6, 0x7770, RZ ;  /* 0x0000777006137816 */ /* 0x000fe200000000ff */
[----:B------:R-:W-:Y:S01]  /*2690*/  VIADD R8, R21, 0xfffffffe ;  /* 0xfffffffe15087836 */ /* 0x000fe20000000000 */
[----:B------:R-:W-:-:S02]  /*26a0*/  PRMT R21, R24, 0x7710, RZ ;  /* 0x0000771018157816 */ /* 0x000fc400000000ff */
[----:B------:R-:W-:Y:S02]  /*26b0*/  PRMT R24, R25, 0x7710, RZ ;  /* 0x0000771019187816 */ /* 0x000fe400000000ff */
[----:B------:R-:W-:Y:S02]  /*26c0*/  ISETP.GT.U32.AND P2, PT, R19, 0x2, PT ;  /* 0x000000021300780c */ /* 0x000fe40003f44070 */
[----:B------:R-:W-:Y:S01]  /*26d0*/  IADD3 R23, PT, PT, R0, R22, R23 ;  /* 0x0000001600177210 */ /* 0x000fe20007ffe017 */
[----:B------:R-:W-:Y:S01]  /*26e0*/  @!P6 VIADD R8, R24, 0x2 ;  /* 0x000000021808e836 */ /* 0x000fe20000000000 */
[----:B------:R-:W-:Y:S01]  /*26f0*/  PRMT R22, R4, 0x7770, RZ ;  /* 0x0000777004167816 */ /* 0x000fe200000000ff */
[----:B------:R-:W-:Y:S01]  /*2700*/  IMAD.MOV R24, RZ, RZ, -R19 ;  /* 0x000000ffff187224 */ /* 0x000fe200078e0a13 */
[C---:B------:R-:W-:Y:S01]  /*2710*/  PRMT R4, R6.reuse, 0x7771, RZ ;  /* 0x0000777106047816 */ /* 0x040fe200000000ff */
[----:B------:R-:W-:Y:S02]  /*2720*/  VIADD R9, R9, 0xffffffff ;  /* 0xffffffff09097836 */ /* 0x000fe40000000000 */
[----:B------:R-:W-:Y:S01]  /*2730*/  @!P4 VIADD R9, R21, 0x1 ;  /* 0x000000011509c836 */ /* 0x000fe20000000000 */
[----:B------:R-:W-:Y:S01]  /*2740*/  PRMT R21, R6, 0x7772, RZ ;  /* 0x0000777206157816 */ /* 0x000fe200000000ff */
[----:B------:R-:W-:Y:S01]  /*2750*/  VIADD R0, R19, 0xfffffffe ;  /* 0xfffffffe13007836 */ /* 0x000fe20000000000 */
[----:B------:R-:W-:-:S02]  /*2760*/  ISETP.GT.U32.AND P6, PT, R4, 0x2, PT ;  /* 0x000000020400780c */ /* 0x000fc40003fc4070 */
[----:B------:R-:W-:Y:S02]  /*2770*/  PRMT R19, R24, 0x7710, RZ ;  /* 0x0000771018137816 */ /* 0x000fe400000000ff */
[----:B------:R-:W-:Y:S01]  /*2780*/  IADD3 R10, PT, PT, R22, R23, R10 ;  /* 0x00000017160a7210 */ /* 0x000fe20007ffe00a */
[----:B------:R-:W-:Y:S01]  /*2790*/  IMAD.MOV R22, RZ, RZ, -R4 ;  /* 0x000000ffff167224 */ /* 0x000fe200078e0a04 */
[----:B------:R-:W-:Y:S01]  /*27a0*/  ISETP.GT.U32.AND P4, PT, R21, 0x2, PT ;  /* 0x000000021500780c */ /* 0x000fe20003f84070 */
[----:B------:R-:W-:Y:S01]  /*27b0*/  @!P2 VIADD R0, R19, 0x2 ;  /* 0x000000021300a836 */ /* 0x000fe20000000000 */
[----:B------:R-:W-:Y:S01]  /*27c0*/  PRMT R23, R5, 0x7771, RZ ;  /* 0x0000777105177816 */ /* 0x000fe200000000ff */
[----:B------:R-:W-:Y:S02]  /*27d0*/  IMAD.MOV R24, RZ, RZ, -R21 ;  /* 0x000000ffff187224 */ /* 0x000fe400078e0a15 */
[----:B------:R-:W-:Y:S01]  /*27e0*/  VIADD R19, R4, 0xfffffffe ;  /* 0xfffffffe04137836 */ /* 0x000fe20000000000 */
[----:B------:R-:W-:-:S02]  /*27f0*/  PRMT R4, R22, 0x7710, RZ ;  /* 0x0000771016047816 */ /* 0x000fc400000000ff */
[----:B------:R-:W-:Y:S02]  /*2800*/  PRMT R6, R6, 0x7773, RZ ;  /* 0x0000777306067816 */ /* 0x000fe400000000ff */
[----:B------:R-:W-:Y:S01]  /*2810*/  ISETP.GT.U32.AND P2, PT, R23, 0x1, PT ;  /* 0x000000011700780c */ /* 0x000fe20003f44070 */
[----:B------:R-:W-:Y:S01]  /*2820*/  @!P6 VIADD R19, R4, 0x2 ;  /* 0x000000020413e836 */ /* 0x000fe20000000000 */
[----:B------:R-:W-:Y:S01]  /*2830*/  PRMT R22, R24, 0x7710, RZ ;  /* 0x0000771018167816 */ /* 0x000fe200000000ff */
[----:B------:R-:W-:Y:S01]  /*2840*/  IMAD.MOV R24, RZ, RZ, -R23 ;  /* 0x000000ffff187224 */ /* 0x000fe200078e0a17 */
[----:B------:R-:W-:Y:S01]  /*2850*/  ISETP.GT.U32.AND P6, PT, R6, 0x2, PT ;  /* 0x000000020600780c */ /* 0x000fe20003fc4070 */
[----:B------:R-:W-:Y:S02]  /*2860*/  VIADD R21, R21, 0xfffffffe ;  /* 0xfffffffe15157836 */ /* 0x000fe40000000000 */
[----:B------:R-:W-:Y:S02]  /*2870*/  VIADD R4, R23, 0xffffffff ;  /* 0xffffffff17047836 */ /* 0x000fe40000000000 */
[----:B------:R-:W-:Y:S01]  /*2880*/  @!P4 VIADD R21, R22, 0x2 ;  /* 0x000000021615c836 */ /* 0x000fe20000000000 */
[----:B------:R-:W-:Y:S01]  /*2890*/  PRMT R22, R7, 0x7770, RZ ;  /* 0x0000777007167816 */ /* 0x000fe200000000ff */
[----:B------:R-:W-:Y:S01]  /*28a0*/  IMAD.MOV R23, RZ, RZ, -R6 ;  /* 0x000000ffff177224 */ /* 0x000fe200078e0a06 */
[----:B------:R-:W-:-:S02]  /*28b0*/  PRMT R24, R24, 0x7710, RZ ;  /* 0x0000771018187816 */ /* 0x000fc400000000ff */
[----:B------:R-:W-:Y:S02]  /*28c0*/  ISETP.GT.U32.AND P4, PT, R22, 0x3, PT ;  /* 0x000000031600780c */ /* 0x000fe40003f84070 */
[----:B------:R-:W-:Y:S01]  /*28d0*/  PRMT R23, R23, 0x7710, RZ ;  /* 0x0000771017177816 */ /* 0x000fe200000000ff */
[----:B------:R-:W-:Y:S02]  /*28e0*/  @!P2 VIADD R4, R24, 0x1 ;  /* 0x000000011804a836 */ /* 0x000fe40000000000 */
[----:B------:R-:W-:Y:S02]  /*28f0*/  IMAD.MOV R24, RZ, RZ, -R22 ;  /* 0x000000ffff187224 */ /* 0x000fe400078e0a16 */
[----:B------:R-:W-:Y:S02]  /*2900*/  VIADD R6, R6, 0xfffffffe ;  /* 0xfffffffe06067836 */ /* 0x000fe40000000000 */
[----:B------:R-:W-:Y:S01]  /*2910*/  @!P6 VIADD R6, R23, 0x2 ;  /* 0x000000021706e836 */ /* 0x000fe20000000000 */
[----:B------:R-:W-:Y:S01]  /*2920*/  IADD3 R23, PT, PT, R9, R10, R0 ;  /* 0x0000000a09177210 */ /* 0x000fe20007ffe000 */
[----:B------:R-:W-:Y:S01]  /*2930*/  VIADD R9, R22, 0xfffffffd ;  /* 0xfffffffd16097836 */ /* 0x000fe20000000000 */
[----:B------:R-:W-:-:S02]  /*2940*/  PRMT R0, R5, 0x7772, RZ ;  /* 0x0000777205007816 */ /* 0x000fc400000000ff */
[----:B------:R-:W-:Y:S02]  /*2950*/  PRMT R22, R24, 0x7710, RZ ;  /* 0x0000771018167816 */ /* 0x000fe400000000ff */
[----:B------:R-:W-:Y:S02]  /*2960*/  PRMT R10, R7, 0x7771, RZ ;  /* 0x00007771070a7816 */ /* 0x000fe400000000ff */
[----:B------:R-:W-:Y:S02]  /*2970*/  IADD3 R8, PT, PT, R8, R23, R19 ;  /* 0x0000001708087210 */ /* 0x000fe40007ffe013 */
[----:B------:R-:W-:Y:S01]  /*2980*/  ISETP.GT.U32.AND P6, PT, R0, 0x2, PT ;  /* 0x000000020000780c */ /* 0x000fe20003fc4070 */
[----:B------:R-:W-:Y:S01]  /*2990*/  @!P4 VIADD R9, R22, 0x3 ;  /* 0x000000031609c836 */ /* 0x000fe20000000000 */
[----:B------:R-:W-:Y:S01]  /*29a0*/  ISETP.GT.U32.AND P4, PT, R10, 0x3, PT ;  /* 0x000000030a00780c */ /* 0x000fe20003f84070 */
[----:B------:R-:W-:Y:S01]  /*29b0*/  IMAD.MOV R22, RZ, RZ, -R0 ;  /* 0x000000ffff167224 */ /* 0x000fe200078e0a00 */
[----:B------:R-:W-:Y:S01]  /*29c0*/  IADD3 R21, PT, PT, R2, R8, R21 ;  /* 0x0000000802157210 */ /* 0x000fe20007ffe015 */
[----:B------:R-:W-:Y:S01]  /*29d0*/  IMAD.MOV R8, RZ, RZ, -R10 ;  /* 0x000000ffff087224 */ /* 0x000fe200078e0a0a */
[----:B------:R-:W-:-:S02]  /*29e0*/  PRMT R2, R5, 0x7773, RZ ;  /* 0x0000777305027816 */ /* 0x000fc400000000ff */
[----:B------:R-:W-:Y:S01]  /*29f0*/  PRMT R19, R5, 0x7770, RZ ;  /* 0x0000777005137816 */ /* 0x000fe200000000ff */
[----:B------:R-:W-:Y:S01]  /*2a00*/  VIADD R5, R10, 0xfffffffd ;  /* 0xfffffffd0a057836 */ /* 0x000fe20000000000 */
[----:B------:R-:W-:Y:S02]  /*2a10*/  PRMT R22, R22, 0x7710, RZ ;  /* 0x0000771016167816 */ /* 0x000fe400000000ff */
[----:B------:R-:W-:Y:S02]  /*2a20*/  PRMT R10, R8, 0x7710, RZ ;  /* 0x00007710080a7816 */ /* 0x000fe400000000ff */
[----:B------:R-:W-:Y:S02]  /*2a30*/  PRMT R8, R7, 0x7772, RZ ;  /* 0x0000777207087816 */ /* 0x000fe400000000ff */
[----:B------:R-:W-:Y:S01]  /*2a40*/  ISETP.GT.U32.AND P2, PT, R2, 0x3, PT ;  /* 0x000000030200780c */ /* 0x000fe20003f44070 */
[----:B------:R-:W-:Y:S01]  /*2a50*/  VIADD R0, R0, 0xfffffffe ;  /* 0xfffffffe00007836 */ /* 0x000fe20000000000 */
[----:B------:R-:W-:Y:S01]  /*2a60*/  IADD3 R6, PT, PT, R19, R21, R6 ;  /* 0x0000001513067210 */ /* 0x000fe20007ffe006 */
[----:B------:R-:W-:Y:S01]  /*2a70*/  @!P6 VIADD R0, R22, 0x2 ;  /* 0x000000021600e836 */ /* 0x000fe20000000000 */
[----:B------:R-:W-:Y:S01]  /*2a80*/  ISETP.GT.U32.AND P6, PT, R8, 0x3, PT ;  /* 0x000000030800780c */ /* 0x000fe20003fc4070 */
[----:B------:R-:W-:Y:S01]  /*2a90*/  IMAD.MOV R19, RZ, RZ, -R2 ;  /* 0x000000ffff137224 */ /* 0x000fe200078e0a02 */
[----:B------:R-:W-:Y:S01]  /*2aa0*/  PRMT R7, R7, 0x7773, RZ ;  /* 0x0000777307077816 */ /* 0x000fe200000000ff */
[----:B------:R-:W-:Y:S01]  /*2ab0*/  @!P4 VIADD R5, R10, 0x3 ;  /* 0x000000030a05c836 */ /* 0x000fe20000000000 */
[----:B------:R-:W-:Y:S01]  /*2ac0*/  IADD3 R4, PT, PT, R4, R6, R9 ;  /* 0x0000000604047210 */ /* 0x000fe20007ffe009 */
[----:B------:R-:W-:Y:S01]  /*2ad0*/  IMAD.MOV R10, RZ, RZ, -R8 ;  /* 0x000000ffff0a7224 */ /* 0x000fe200078e0a08 */
[----:B------:R-:W-:Y:S01]  /*2ae0*/  PRMT R19, R19, 0x7710, RZ ;  /* 0x0000771013137816 */ /* 0x000fe200000000ff */
[----:B------:R-:W-:Y:S01]  /*2af0*/  IMAD.MOV.U32 R6, RZ, RZ, 0xb ;  /* 0x0000000bff067424 */ /* 0x000fe200078e00ff */
[----:B------:R-:W-:Y:S01]  /*2b00*/  ISETP.GT.U32.AND P4, PT, R7, 0x3, PT ;  /* 0x000000030700780c */ /* 0x000fe20003f84070 */
[----:B------:R-:W-:Y:S01]  /*2b10*/  VIADD R2, R2, 0xfffffffd ;  /* 0xfffffffd02027836 */ /* 0x000fe20000000000 */
[----:B------:R-:W-:Y:S01]  /*2b20*/  PRMT R10, R10, 0x7710, RZ ;  /* 0x000077100a0a7816 */ /* 0x000fe200000000ff */
[----:B------:R-:W-:Y:S01]  /*2b30*/  @!P2 VIADD R2, R19, 0x3 ;  /* 0x000000031302a836 */ /* 0x000fe20000000000 */
[----:B------:R-:W-:Y:S01]  /*2b40*/  IADD3 R5, PT, PT, R0, R4, R5 ;  /* 0x0000000400057210 */ /* 0x000fe20007ffe005 */
[----:B------:R-:W-:Y:S01]  /*2b50*/  IMAD.MOV R9, RZ, RZ, -R7 ;  /* 0x000000ffff097224 */ /* 0x000fe200078e0a07 */
[----:B------:R-:W-:-:S02]  /*2b60*/  @!P0 PRMT R4, R6, 0x7610, R4 ;  /* 0x0000761006048816 */ /* 0x000fc40000000004 */
[----:B------:R-:W-:Y:S01]  /*2b70*/  ISETP.NE.AND P2, PT, R20, RZ, PT ;  /* 0x000000ff1400720c */ /* 0x000fe20003f45270 */
[----:B------:R-:W-:Y:S01]  /*2b80*/  VIADD R8, R8, 0xfffffffd ;  /* 0xfffffffd08087836 */ /* 0x000fe20000000000 */
[----:B------:R-:W-:Y:S01]  /*2b90*/  ISETP.NE.AND P3, PT, R27, RZ, PT ;  /* 0x000000ff1b00720c */ /* 0x000fe20003f65270 */
[----:B------:R-:W-:Y:S01]  /*2ba0*/  @!P6 VIADD R8, R10, 0x3 ;  /* 0x000000030a08e836 */ /* 0x000fe20000000000 */
[----:B------:R-:W-:Y:S01]  /*2bb0*/  ISETP.NE.AND P1, PT, R29, RZ, PT ;  /* 0x000000ff1d00720c */ /* 0x000fe20003f25270 */
[----:B------:R0:W-:Y:S01]  /*2bc0*/  @!P0 STS.U8 [R14+0x10], R4 ;  /* 0x000010040e008388 */ /* 0x0001e20000000000 */
[----:B------:R-:W-:Y:S02]  /*2bd0*/  PRMT R0, R9, 0x7710, RZ ;  /* 0x0000771009007816 */ /* 0x000fe400000000ff */
[----:B------:R-:W-:Y:S01]  /*2be0*/  ISETP.NE.AND P0, PT, R17, RZ, PT ;  /* 0x000000ff1100720c */ /* 0x000fe20003f05270 */
[----:B------:R-:W-:Y:S01]  /*2bf0*/  VIADD R7, R7, 0xfffffffd ;  /* 0xfffffffd07077836 */ /* 0x000fe20000000000 */
[----:B------:R-:W-:Y:S01]  /*2c00*/  IADD3 R2, PT, PT, R2, R5, R8 ;  /* 0x0000000502027210 */ /* 0x000fe20007ffe008 */
[----:B------:R-:W-:-:S02]  /*2c10*/  IMAD.MOV.U32 R6, RZ, RZ, 0xf ;  /* 0x0000000fff067424 */ /* 0x000fc400078e00ff */
[----:B------:R-:W-:Y:S02]  /*2c20*/  @!P4 VIADD R7, R0, 0x3 ;  /* 0x000000030007c836 */ /* 0x000fe40000000000 */
[----:B------:R-:W-:Y:S02]  /*2c30*/  IMAD.MOV.U32 R0, RZ, RZ, 0xc ;  /* 0x0000000cff007424 */ /* 0x000fe400078e00ff */
[----:B------:R-:W-:Y:S01]  /*2c40*/  IMAD.MOV.U32 R5, RZ, RZ, 0xd ;  /* 0x0000000dff057424 */ /* 0x000fe200078e00ff */
[----:B0-----:R-:W-:Y:S01]  /*2c50*/  @!P2 PRMT R4, R6, 0x7610, R4 ;  /* 0x000076100604a816 */ /* 0x001fe20000000004 */
[----:B------:R-:W-:Y:S02]  /*2c60*/  IMAD.MOV.U32 R8, RZ, RZ, 0xe ;  /* 0x0000000eff087424 */ /* 0x000fe400078e00ff */
[----:B------:R-:W-:Y:S01]  /*2c70*/  IMAD.IADD R7, R2, 0x1, R7 ;  /* 0x0000000102077824 */ /* 0x000fe200078e0207 */
[----:B------:R0:W-:Y:S04]  /*2c80*/  @!P5 STS.U8 [R14+0x10], R0 ;  /* 0x000010000e00d388 */ /* 0x0001e80000000000 */
[----:B------:R0:W-:Y:S04]  /*2c90*/  @!P3 STS.U8 [R14+0x10], R5 ;  /* 0x000010050e00b388 */ /* 0x0001e80000000000 */
[----:B------:R0:W-:Y:S04]  /*2ca0*/  @!P1 STS.U8 [R14+0x10], R8 ;  /* 0x000010080e009388 */ /* 0x0001e80000000000 */
[----:B------:R0:W-:Y:S04]  /*2cb0*/  STS.U8 [R14+0xd], R27 ;  /* 0x00000d1b0e007388 */ /* 0x0001e80000000000 */
[----:B------:R0:W-:Y:S04]  /*2cc0*/  STS.U8 [R14+0xe], R29 ;  /* 0x00000e1d0e007388 */ /* 0x0001e80000000000 */
[----:B------:R0:W-:Y:S04]  /*2cd0*/  STS.U8 [R14+0xf], R20 ;  /* 0x00000f140e007388 */ /* 0x0001e80000000000 */
[----:B------:R0:W-:Y:S04]  /*2ce0*/  @!P2 STS.U8 [R14+0x10], R4 ;  /* 0x000010040e00a388 */ /* 0x0001e80000000000 */
[----:B------:R0:W-:Y:S04]  /*2cf0*/  STS.U8 [R14+0x11], R7 ;  /* 0x000011070e007388 */ /* 0x0001e80000000000 */
[----:B------:R0:W1:Y:S01]  /*2d00*/  @!P0 LDS.U8 R6, [R18+0x2] ;  /* 0x0000020012068984 */ /* 0x0000620000000000 */
[----:B------:R-:W-:Y:S04]  /*2d10*/  BSSY.RECONVERGENT B0, `(.L_x_30) ;  /* 0x0000081000007945 */ /* 0x000fe80003800200 */
[----:B------:R-:W-:Y:S05]  /*2d20*/  @!P0 BRA `(.L_x_31) ;  /* 0x0000000400fc8947 */ /* 0x000fea0003800000 */
[C---:B------:R-:W-:Y:S01]  /*2d30*/  ISETP.GE.U32.AND P0, PT, R17.reuse, 0x4, PT ;  /* 0x000000041100780c */ /* 0x040fe20003f06070 */
[----:B------:R-:W-:Y:S01]  /*2d40*/  BSSY.RECONVERGENT B1, `(.L_x_32) ;  /* 0x000005b000017945 */ /* 0x000fe20003800200 */
[----:B------:R-:W-:Y:S01]  /*2d50*/  LOP3.LUT R2, R17, 0x3, RZ, 0xc0, !PT ;  /* 0x0000000311027812 */ /* 0x000fe200078ec0ff */
[----:B0-----:R-:W-:Y:S02]  /*2d60*/  IMAD.IADD R0, R18, 0x1, R17 ;  /* 0x0000000112007824 */ /* 0x001fe400078e0211 */
[----:B------:R-:W-:Y:S01]  /*2d70*/  IMAD.MOV.U32 R5, RZ, RZ, RZ ;  /* 0x000000ffff057224 */ /* 0x000fe200078e00ff */
[----:B------:R-:W-:-:S07]  /*2d80*/  ISETP.NE.AND P1, PT, R2, RZ, PT ;  /* 0x000000ff0200720c */ /* 0x000fce0003f25270 */
[----:B------:R-:W-:Y:S06]  /*2d90*/  @!P0 BRA `(.L_x_33) ;  /* 0x0000000400548947 */ /* 0x000fec0003800000 */
[----:B------:R-:W0:Y:S01]  /*2da0*/  LDS.U8 R7, [R14+0x10] ;  /* 0x000010000e077984 */ /* 0x000e220000000000 */
[----:B------:R-:W-:Y:S02]  /*2db0*/  MOV R4, 0x400 ;  /* 0x0000040000047802 */ /* 0x000fe40000000f00 */
[----:B------:R-:W-:Y:S01]  /*2dc0*/  LOP3.LUT R5, R17, 0xfc, RZ, 0xc0, !PT ;  /* 0x000000fc11057812 */ /* 0x000fe200078ec0ff */
[----:B------:R-:W1:Y:S02]  /*2dd0*/  S2R R9, SR_CgaCtaId ;  /* 0x0000000000097919 */ /* 0x000e640000008800 */
[----:B------:R-:W-:-:S05]  /*2de0*/  VIADD R4, R4, 0xbc0 ;  /* 0x00000bc004047836 */ /* 0x000fca0000000000 */
[----:B-1----:R-:W-:Y:S01]  /*2df0*/  LEA R6, R9, R4, 0x18 ;  /* 0x0000000409067211 */ /* 0x002fe200078ec0ff */
[----:B------:R-:W-:Y:S01]  /*2e00*/  IMAD.MOV.U32 R4, RZ, RZ, RZ ;  /* 0x000000ffff047224 */ /* 0x000fe200078e00ff */
[----:B0-----:R-:W-:-:S07]  /*2e10*/  PRMT R9, R7, 0x7610, R9 ;  /* 0x0000761007097816 */ /* 0x001fce0000000009 */
.L_x_34:
[----:B0-----:R-:W-:Y:S01]  /*2e20*/  IMAD.IADD R7, R18, 0x1, R4 ;  /* 0x0000000112077824 */ /* 0x001fe200078e0204 */
[----:B------:R-:W-:Y:S01]  /*2e30*/  LOP3.LUT R9, R9, 0xff, RZ, 0xc0, !PT ;  /* 0x000000ff09097812 */ /* 0x000fe200078ec0ff */
[----:B------:R-:W-:Y:S01]  /*2e40*/  LDS.U8 R27, [R14+0x11] ;  /* 0x000011000e1b7984 */ /* 0x000fe20000000000 */
[----:B------:R-:W-:-:S03]  /*2e50*/  VIADD R4, R4, 0x4 ;  /* 0x0000000404047836 */ /* 0x000fc60000000000 */
[----:B------:R-:W0:Y:S02]  /*2e60*/  LDS R7, [R7+0xc] ;  /* 0x00000c0007077984 */ /* 0x000e240000000800 */
[----:B------:R-:W-:Y:S02]  /*2e70*/  ISETP.NE.AND P0, PT, R4, R5, PT ;  /* 0x000000050400720c */ /* 0x000fe40003f05270 */
[----:B0-----:R-:W-:Y:S02]  /*2e80*/  SGXT R10, R7, 0x8 ;  /* 0x00000008070a781a */ /* 0x001fe40000000200 */
[----:B------:R-:W-:-:S03]  /*2e90*/  SHF.R.S32.HI R8, RZ, 0x8, R7 ;  /* 0x00000008ff087819 */ /* 0x000fc60000011407 */
[----:B------:R-:W-:Y:S01]  /*2ea0*/  IMAD.SHL.U32 R20, R10, 0x4, RZ ;  /* 0x000000040a147824 */ /* 0x000fe200078e00ff */
[----:B------:R-:W-:-:S05]  /*2eb0*/  SGXT R8, R8, 0x8 ;  /* 0x000000080808781a */ /* 0x000fca0000000200 */
[----:B------:R-:W0:Y:S01]  /*2ec0*/  LDC R20, c[0x3][R20] ;  /* 0x00c0000014147b82 */ /* 0x000e220000000800 */
[----:B------:R-:W-:-:S07]  /*2ed0*/  IMAD.SHL.U32 R24, R8, 0x4, RZ ;  /* 0x0000000408187824 */ /* 0x000fce00078e00ff */
[----:B------:R-:W1:Y:S01]  /*2ee0*/  LDC R24, c[0x3][R24] ;  /* 0x00c0000018187b82 */ /* 0x000e620000000800 */
[----:B0-----:R-:W-:-:S04]  /*2ef0*/  IMAD.IADD R19, R9, 0x1, R20 ;  /* 0x0000000109137824 */ /* 0x001fc800078e0214 */
[----:B------:R-:W-:-:S06]  /*2f00*/  IMAD.IADD R21, R14, 0x1, R19 ;  /* 0x000000010e157824 */ /* 0x000fcc00078e0213 */
[----:B------:R-:W0:Y:S02]  /*2f10*/  LDS.U8 R21, [R21] ;  /* 0x0000000015157984 */ /* 0x000e240000000000 */
[----:B0-----:R-:W-:-:S04]  /*2f20*/  IMAD R22, R21, 0x40, R6 ;  /* 0x0000004015167824 */ /* 0x001fc800078e0206 */
[C---:B------:R-:W-:Y:S02]  /*2f30*/  IMAD R23, R19.reuse, 0x4, R22 ;  /* 0x0000000413177824 */ /* 0x040fe400078e0216 */
[----:B------:R-:W-:Y:S01]  /*2f40*/  IMAD.IADD R22, R14, 0x1, R9 ;  /* 0x000000010e167824 */ /* 0x000fe200078e0209 */
[----:B------:R-:W-:Y:S01]  /*2f50*/  SHF.R.S32.HI R9, RZ, 0x10, R7 ;  /* 0x00000010ff097819 */ /* 0x000fe20000011407 */
[----:B------:R-:W-:Y:S01]  /*2f60*/  IMAD.IADD R10, R10, 0x1, R23 ;  /* 0x000000010a0a7824 */ /* 0x000fe200078e0217 */
[----:B------:R-:W-:Y:S02]  /*2f70*/  LOP3.LUT R23, R19, 0xff, RZ, 0xc0, !PT ;  /* 0x000000ff13177812 */ /* 0x000fe400078ec0ff */
[----:B------:R-:W-:Y:S02]  /*2f80*/  SGXT R9, R9, 0x8 ;  /* 0x000000080909781a */ /* 0x000fe40000000200 */
[----:B------:R-:W-:Y:S01]  /*2f90*/  SHF.R.S32.HI R7, RZ, 0x18, R7 ;  /* 0x00000018ff077819 */ /* 0x000fe20000011407 */
[----:B------:R-:W0:Y:S01]  /*2fa0*/  LDS.U8 R10, [R10] ;  /* 0x000000000a0a7984 */ /* 0x000e220000000000 */
[----:B-1----:R-:W-:-:S02]  /*2fb0*/  IMAD.IADD R25, R23, 0x1, R24 ;  /* 0x0000000117197824 */ /* 0x002fc400078e0218 */
[----:B------:R-:W-:Y:S01]  /*2fc0*/  IMAD.SHL.U32 R20, R9, 0x4, RZ ;  /* 0x0000000409147824 */ /* 0x000fe200078e00ff */
[----:B------:R-:W-:-:S05]  /*2fd0*/  SGXT R7, R7, 0x8 ;  /* 0x000000080707781a */ /* 0x000fca0000000200 */
[----:B------:R-:W1:Y:S01]  /*2fe0*/  LDC R20, c[0x3][R20] ;  /* 0x00c0000014147b82 */ /* 0x000e620000000800 */
[----:B0-----:R-:W-:Y:S02]  /*2ff0*/  IMAD.IADD R29, R10, 0x1, R27 ;  /* 0x000000010a1d7824 */ /* 0x001fe400078e021b */
[----:B------:R-:W-:-:S03]  /*3000*/  IMAD.IADD R27, R14, 0x1, R25 ;  /* 0x000000010e1b7824 */ /* 0x000fc600078e0219 */
[----:B------:R-:W-:Y:S04]  /*3010*/  STS.U8 [R14+0x11], R29 ;  /* 0x0000111d0e007388 */ /* 0x000fe80000000000 */
[----:B------:R0:W-:Y:S04]  /*3020*/  STS.U8 [R22], R21 ;  /* 0x0000001516007388 */ /* 0x0001e80000000000 */
[----:B------:R2:W-:Y:S04]  /*3030*/  STS.U8 [R14+0x10], R19 ;  /* 0x000010130e007388 */ /* 0x0005e80000000000 */
[----:B------:R-:W3:Y:S01]  /*3040*/  LDS.U8 R27, [R27] ;  /* 0x000000001b1b7984 */ /* 0x000ee20000000000 */
[----:B0-----:R-:W-:-:S03]  /*3050*/  IMAD.SHL.U32 R22, R7, 0x4, RZ ;  /* 0x0000000407167824 */ /* 0x001fc600078e00ff */
[----:B------:R-:W-:Y:S01]  /*3060*/  LDS.U8 R29, [R14+0x11] ;  /* 0x000011000e1d7984 */ /* 0x000fe20000000000 */
[----:B--2---:R-:W-:Y:S02]  /*3070*/  LOP3.LUT R19, R25, 0xff, RZ, 0xc0, !PT ;  /* 0x000000ff19137812 */ /* 0x004fe400078ec0ff */
[----:B------:R-:W0:Y:S03]  /*3080*/  LDC R22, c[0x3][R22] ;  /* 0x00c0000016167b82 */ /* 0x000e260000000800 */
[----:B-1----:R-:W-:Y:S02]  /*3090*/  IMAD.IADD R21, R19, 0x1, R20 ;  /* 0x0000000113157824 */ /* 0x002fe400078e0214 */
[----:B---3--:R-:W-:-:S04]  /*30a0*/  IMAD R10, R27, 0x40, R6 ;  /* 0x000000401b0a7824 */ /* 0x008fc800078e0206 */
[----:B------:R-:W-:-:S04]  /*30b0*/  IMAD R10, R25, 0x4, R10 ;  /* 0x00000004190a7824 */ /* 0x000fc800078e020a */
[----:B------:R-:W-:Y:S02]  /*30c0*/  IMAD.IADD R10, R8, 0x1, R10 ;  /* 0x00000001080a7824 */ /* 0x000fe400078e020a */
[C---:B------:R-:W-:Y:S02]  /*30d0*/  IMAD.IADD R8, R14.reuse, 0x1, R23 ;  /* 0x000000010e087824 */ /* 0x040fe400078e0217 */
[----:B------:R-:W-:Y:S02]  /*30e0*/  IMAD.IADD R23, R14, 0x1, R21 ;  /* 0x000000010e177824 */ /* 0x000fe400078e0215 */
[----:B------:R-:W1:Y:S02]  /*30f0*/  LDS.U8 R10, [R10] ;  /* 0x000000000a0a7984 */ /* 0x000e640000000000 */
[----:B-1----:R-:W-:-:S05]  /*3100*/  IMAD.IADD R29, R10, 0x1, R29 ;  /* 0x000000010a1d7824 */ /* 0x002fca00078e021d */
[----:B------:R-:W-:Y:S04]  /*3110*/  STS.U8 [R14+0x11], R29 ;  /* 0x0000111d0e007388 */ /* 0x000fe80000000000 */
[----:B------:R1:W-:Y:S04]  /*3120*/  STS.U8 [R8], R27 ;  /* 0x0000001b08007388 */ /* 0x0003e80000000000 */
[----:B------:R-:W-:Y:S04]  /*3130*/  STS.U8 [R14+0x10], R25 ;  /* 0x000010190e007388 */ /* 0x000fe80000000000 */
[----:B------:R-:W2:Y:S01]  /*3140*/  LDS.U8 R23, [R23] ;  /* 0x0000000017177984 */ /* 0x000ea20000000000 */
[----:B-1----:R-:W-:-:S03]  /*3150*/  IMAD.IADD R8, R14, 0x1, R19 ;  /* 0x000000010e087824 */ /* 0x002fc600078e0213 */
[----:B------:R-:W-:Y:S01]  /*3160*/  LDS.U8 R29, [R14+0x11] ;  /* 0x000011000e1d7984 */ /* 0x000fe20000000000 */
[----:B--2---:R-:W-:-:S04]  /*3170*/  IMAD R10, R23, 0x40, R6 ;  /* 0x00000040170a7824 */ /* 0x004fc800078e0206 */
[----:B------:R-:W-:-:S04]  /*3180*/  IMAD R10, R21, 0x4, R10 ;  /* 0x00000004150a7824 */ /* 0x000fc800078e020a */
[----:B------:R-:W-:Y:S01]  /*3190*/  IMAD.IADD R10, R9, 0x1, R10 ;  /* 0x00000001090a7824 */ /* 0x000fe200078e020a */
[----:B------:R-:W-:-:S05]  /*31a0*/  LOP3.LUT R9, R21, 0xff, RZ, 0xc0, !PT ;  /* 0x000000ff15097812 */ /* 0x000fca00078ec0ff */
[----:B------:R-:W1:Y:S01]  /*31b0*/  LDS.U8 R10, [R10] ;  /* 0x000000000a0a7984 */ /* 0x000e620000000000 */
[----:B0-----:R-:W-:-:S04]  /*31c0*/  IMAD.IADD R25, R9, 0x1, R22 ;  /* 0x0000000109197824 */ /* 0x001fc800078e0216 */
[----:B------:R-:W-:Y:S02]  /*31d0*/  IMAD.IADD R19, R14, 0x1, R25 ;  /* 0x000000010e137824 */ /* 0x000fe400078e0219 */
[----:B-1----:R-:W-:Y:S02]  /*31e0*/  IMAD.IADD R29, R10, 0x1, R29 ;  /* 0x000000010a1d7824 */ /* 0x002fe400078e021d */
[--C-:B------:R-:W-:Y:S01]  /*31f0*/  IMAD.IADD R10, R14, 0x1, R9.reuse ;  /* 0x000000010e0a7824 */ /* 0x100fe200078e0209 */
[----:B------:R-:W-:Y:S02]  /*3200*/  PRMT R9, R25, 0x7610, R9 ;  /* 0x0000761019097816 */ /* 0x000fe40000000009 */
[----:B------:R-:W-:Y:S04]  /*3210*/  STS.U8 [R14+0x11], R29 ;  /* 0x0000111d0e007388 */ /* 0x000fe80000000000 */
[----:B------:R-:W-:Y:S04]  /*3220*/  STS.U8 [R8], R23 ;  /* 0x0000001708007388 */ /* 0x000fe80000000000 */
[----:B------:R-:W-:Y:S04]  /*3230*/  STS.U8 [R14+0x10], R21 ;  /* 0x000010150e007388 */ /* 0x000fe80000000000 */
[----:B------:R-:W0:Y:S02]  /*3240*/  LDS.U8 R19, [R19] ;  /* 0x0000000013137984 */ /* 0x000e240000000000 */
[----:B0-----:R-:W-:-:S04]  /*3250*/  IMAD R20, R19, 0x40, R6 ;  /* 0x0000004013147824 */ /* 0x001fc800078e0206 */
[----:B------:R-:W-:-:S04]  /*3260*/  IMAD R20, R25, 0x4, R20 ;  /* 0x0000000419147824 */ /* 0x000fc800078e0214 */
[----:B------:R-:W-:Y:S02]  /*3270*/  IMAD.IADD R20, R7, 0x1, R20 ;  /* 0x0000000107147824 */ /* 0x000fe400078e0214 */
[----:B------:R-:W-:Y:S04]  /*3280*/  LDS.U8 R7, [R14+0x11] ;  /* 0x000011000e077984 */ /* 0x000fe80000000000 */
[----:B------:R-:W0:Y:S02]  /*3290*/  LDS.U8 R20, [R20] ;  /* 0x0000000014147984 */ /* 0x000e240000000000 */
[----:B0-----:R-:W-:-:S05]  /*32a0*/  IMAD.IADD R7, R20, 0x1, R7 ;  /* 0x0000000114077824 */ /* 0x001fca00078e0207 */
[----:B------:R0:W-:Y:S04]  /*32b0*/  STS.U8 [R14+0x11], R7 ;  /* 0x000011070e007388 */ /* 0x0001e80000000000 */
[----:B------:R0:W-:Y:S04]  /*32c0*/  STS.U8 [R10], R19 ;  /* 0x000000130a007388 */ /* 0x0001e80000000000 */
[----:B------:R0:W-:Y:S01]  /*32d0*/  STS.U8 [R14+0x10], R25 ;  /* 0x000010190e007388 */ /* 0x0001e20000000000 */
[----:B------:R-:W-:Y:S05]  /*32e0*/  @P0 BRA `(.L_x_34) ;  /* 0xfffffff800cc0947 */ /* 0x000fea000383ffff */
.L_x_33:
[----:B------:R-:W-:Y:S05]  /*32f0*/  BSYNC.RECONVERGENT B1 ;  /* 0x0000000000017941 */ /* 0x000fea0003800200 */
.L_x_32:
[----:B------:R-:W-:Y:S04]  /*3300*/  BSSY.RECONVERGENT B1, `(.L_x_35) ;  /* 0x000001f000017945 */ /* 0x000fe80003800200 */
[----:B------:R-:W-:Y:S05]  /*3310*/  @!P1 BRA `(.L_x_36) ;  /* 0x0000000000749947 */ /* 0x000fea0003800000 */
[----:B-1----:R1:W2:Y:S01]  /*3320*/  LDS.U8 R6, [R14+0x10] ;  /* 0x000010000e067984 */ /* 0x0022a20000000000 */
[----:B------:R-:W-:Y:S01]  /*3330*/  MOV R4, 0x400 ;  /* 0x0000040000047802 */ /* 0x000fe20000000f00 */
[----:B0-----:R-:W-:Y:S01]  /*3340*/  IMAD.MOV.U32 R7, RZ, RZ, RZ ;  /* 0x000000ffff077224 */ /* 0x001fe200078e00ff */
[----:B------:R-:W0:Y:S03]  /*3350*/  S2R R9, SR_CgaCtaId ;  /* 0x0000000000097919 */ /* 0x000e260000008800 */
[----:B------:R-:W-:-:S05]  /*3360*/  VIADD R4, R4, 0xbc0 ;  /* 0x00000bc004047836 */ /* 0x000fca0000000000 */
[----:B01----:R-:W-:-:S07]  /*3370*/  LEA R4, R9, R4, 0x18 ;  /* 0x0000000409047211 */ /* 0x003fce00078ec0ff */
.L_x_37:
[----:B------:R-:W-:Y:S01]  /*3380*/  IMAD.IADD R22, R18, 0x1, R5 ;  /* 0x0000000112167824 */ /* 0x000fe200078e0205 */
[----:B--2---:R-:W-:Y:S01]  /*3390*/  LOP3.LUT R9, R6, 0xff, RZ, 0xc0, !PT ;  /* 0x000000ff06097812 */ /* 0x004fe200078ec0ff */
[----:B------:R-:W-:Y:S02]  /*33a0*/  VIADD R7, R7, 0x1 ;  /* 0x0000000107077836 */ /* 0x000fe40000000000 */
[----:B------:R-:W-:Y:S01]  /*33b0*/  VIADD R5, R5, 0x1 ;  /* 0x0000000105057836 */ /* 0x000fe20000000000 */
[----:B---3--:R-:W0:Y:S02]  /*33c0*/  LDS.S8 R8, [R22+0xc] ;  /* 0x00000c0016087984 */ /* 0x008e240000000200 */
[----:B------:R-:W-:Y:S01]  /*33d0*/  ISETP.NE.AND P0, PT, R7, R2, PT ;  /* 0x000000020700720c */ /* 0x000fe20003f05270 */
[----:B0-----:R-:W-:-:S06]  /*33e0*/  IMAD.SHL.U32 R10, R8, 0x4, RZ ;  /* 0x00000004080a7824 */ /* 0x001fcc00078e00ff */
[----:B------:R-:W0:Y:S02]  /*33f0*/  LDC R10, c[0x3][R10] ;  /* 0x00c000000a0a7b82 */ /* 0x000e240000000800 */
[----:B0-----:R-:W-:-:S04]  /*3400*/  IMAD.IADD R19, R9, 0x1, R10 ;  /* 0x0000000109137824 */ /* 0x001fc800078e020a */
[----:B------:R-:W-:-:S05]  /*3410*/  IMAD.IADD R6, R14, 0x1, R19 ;  /* 0x000000010e067824 */ /* 0x000fca00078e0213 */
[----:B------:R0:W1:Y:S02]  /*3420*/  LDS.U8 R21, [R6] ;  /* 0x0000000006157984 */ /* 0x0000640000000000 */
[----:B0-----:R-:W-:Y:S01]  /*3430*/  PRMT R6, R19, 0x7610, R6 ;  /* 0x0000761013067816 */ /* 0x001fe20000000006 */
[----:B-1----:R-:W-:-:S04]  /*3440*/  IMAD R20, R21, 0x40, R4 ;  /* 0x0000004015147824 */ /* 0x002fc800078e0204 */
[----:B------:R-:W-:-:S04]  /*3450*/  IMAD R23, R19, 0x4, R20 ;  /* 0x0000000413177824 */ /* 0x000fc800078e0214 */
[----:B------:R-:W-:Y:S02]  /*3460*/  IMAD.IADD R23, R8, 0x1, R23 ;  /* 0x0000000108177824 */ /* 0x000fe400078e0217 */
[----:B------:R-:W-:Y:S04]  /*3470*/  LDS.U8 R8, [R14+0x11] ;  /* 0x000011000e087984 */ /* 0x000fe80000000000 */
[----:B------:R-:W0:Y:S02]  /*3480*/  LDS.U8 R23, [R23] ;  /* 0x0000000017177984 */ /* 0x000e240000000000 */
[----:B0-----:R-:W-:Y:S02]  /*3490*/  IMAD.IADD R25, R23, 0x1, R8 ;  /* 0x0000000117197824 */ /* 0x001fe400078e0208 */
[----:B------:R-:W-:-:S03]  /*34a0*/  IMAD.IADD R8, R14, 0x1, R9 ;  /* 0x000000010e087824 */ /* 0x000fc600078e0209 */
[----:B------:R3:W-:Y:S04]  /*34b0*/  STS.U8 [R14+0x11], R25 ;  /* 0x000011190e007388 */ /* 0x0007e80000000000 */
[----:B------:R3:W-:Y:S04]  /*34c0*/  STS.U8 [R8], R21 ;  /* 0x0000001508007388 */ /* 0x0007e80000000000 */
[----:B------:R3:W-:Y:S01]  /*34d0*/  STS.U8 [R14+0x10], R19 ;  /* 0x000010130e007388 */ /* 0x0007e20000000000 */
[----:B------:R-:W-:Y:S05]  /*34e0*/  @P0 BRA `(.L_x_37) ;  /* 0xfffffffc00a40947 */ /* 0x000fea000383ffff */
.L_x_36:
[----:B------:R-:W-:Y:S05]  /*34f0*/  BSYNC.RECONVERGENT B1 ;  /* 0x0000000000017941 */ /* 0x000fea0003800200 */
.L_x_35:
[----:B------:R-:W1:Y:S02]  /*3500*/  LDS.U8 R0, [R0+0xb] ;  /* 0x00000b0000007984 */ /* 0x000e640000000000 */
[----:B-1----:R-:W-:-:S07]  /*3510*/  PRMT R6, R0, 0x7610, R6 ;  /* 0x0000761000067816 */ /* 0x002fce0000000006 */
.L_x_31:
[----:B------:R-:W-:Y:S05]  /*3520*/  BSYNC.RECONVERGENT B0 ;  /* 0x0000000000007941 */ /* 0x000fea0003800200 */
.L_x_30:
[----:B-1----:R-:W-:Y:S01]  /*3530*/  STS.U8 [R12+0x2], R6 ;  /* 0x000002060c007388 */ /* 0x002fe20000000000 */
[----:B------:R-:W1:Y:S01]  /*3540*/  S2UR UR5, SR_CgaCtaId ;  /* 0x00000000000579c3 */ /* 0x000e620000008800 */
[----:B------:R-:W-:Y:S01]  /*3550*/  UMOV UR4, 0x400 ;  /* 0x0000040000047882 */ /* 0x000fe20000000000 */
[----:B------:R-:W-:Y:S01]  /*3560*/  IMAD.IADD R17, R18, 0x1, R17 ;  /* 0x0000000112117824 */ /* 0x000fe200078e0211 */
[----:B0-----:R-:W0:Y:S01]  /*3570*/  LDS.U8 R0, [R18+0x1] ;  /* 0x0000010012007984 */ /* 0x001e220000000000 */
[----:B------:R-:W-:-:S04]  /*3580*/  IMAD.U32 R2, RZ, RZ, UR4 ;  /* 0x00000004ff027e24 */ /* 0x000fc8000f8e00ff */
[----:B------:R-:W-:Y:S01]  /*3590*/  VIADD R4, R2, 0x1004 ;  /* 0x0000100402047836 */ /* 0x000fe20000000000 */
[----:B------:R-:W2:Y:S01]  /*35a0*/  LDS.U8 R17, [R17+0xc] ;  /* 0x00000c0011117984 */ /* 0x000ea20000000000 */
[----:B-1----:R-:W-:-:S05]  /*35b0*/  IMAD.U32 R5, RZ, RZ, UR5 ;  /* 0x00000005ff057e24 */ /* 0x002fca000f8e00ff */
[----:B------:R-:W-:-:S05]  /*35c0*/  LEA R4, R5, R4, 0x18 ;  /* 0x0000000405047211 */ /* 0x000fca00078ec0ff */
[----:B------:R-:W-:Y:S02]  /*35d0*/  IMAD R4, R3, 0x4, R4 ;  /* 0x0000000403047824 */ /* 0x000fe400078e0204 */
[----:B0-----:R-:W-:-:S05]  /*35e0*/  VIADD R7, R0, 0x1 ;  /* 0x0000000100077836 */ /* 0x001fca0000000000 */
[----:B------:R0:W-:Y:S04]  /*35f0*/  STS.U8 [R18+0x1], R7 ;  /* 0x0000010712007388 */ /* 0x0001e80000000000 */
[----:B------:R0:W-:Y:S04]  /*3600*/  STS [R15], RZ ;  /* 0x000000ff0f007388 */ /* 0x0001e80000000800 */
[----:B--2---:R0:W-:Y:S02]  /*3610*/  STS [R4], RZ ;  /* 0x000000ff04007388 */ /* 0x0041e40000000800 */
.L_x_26:
[----:B0-----:R-:W0:Y:S02]  /*3620*/  LDC.64 R6, c[0x0][0x380] ;  /* 0x0000e000ff067b82 */ /* 0x001e240000000a00 */
[----:B0-----:R-:W-:-:S05]  /*3630*/  IMAD.WIDE R6, R13, 0x18, R6 ;  /* 0x000000180d067825 */ /* 0x001fca00078e0206 */
[----:B------:R-:W2:Y:S04]  /*3640*/  LDG.E R10, desc[UR6][R6.64] ;  /* 0x00000006060a7981 */ /* 0x000ea8000c1e1900 */
[----:B------:R-:W4:Y:S04]  /*3650*/  LDG.E R26, desc[UR6][R6.64+0x4] ;  /* 0x00000406061a7981 */ /* 0x000f28000c1e1900 */
[----:B---3--:R-:W3:Y:S04]  /*3660*/  LDG.E R19, desc[UR6][R6.64+0x10] ;  /* 0x0000100606137981 */ /* 0x008ee8000c1e1900 */
[----:B------:R-:W5:Y:S04]  /*3670*/  LDG.E R25, desc[UR6][R6.64+0x8] ;  /* 0x0000080606197981 */ /* 0x000f68000c1e1900 */
[----:B------:R-:W5:Y:S04]  /*3680*/  LDG.E R22, desc[UR6][R6.64+0xc] ;  /* 0x00000c0606167981 */ /* 0x000f68000c1e1900 */
[----:B------:R0:W5:Y:S01]  /*3690*/  LDG.E.U8 R8, desc[UR6][R6.64+0x14] ;  /* 0x0000140606087981 */ /* 0x000162000c1e1100 */
[----:B------:R-:W-:-:S13]  /*36a0*/  ISETP.NE.AND P0, PT, R3, RZ, PT ;  /* 0x000000ff0300720c */ /* 0x000fda0003f05270 */
[----:B------:R-:W-:Y:S01]  /*36b0*/  @!P0 LEA R20, R5, R2, 0x18 ;  /* 0x0000000205148211 */ /* 0x000fe200078ec0ff */
[----:B------:R-:W-:Y:S02]  /*36c0*/  @!P0 VIADD R5, R16, 0x20 ;  /* 0x0000002010058836 */ /* 0x000fe40000000000 */
[----:B0-----:R-:W-:-:S03]  /*36d0*/  IMAD.MOV.U32 R7, RZ, RZ, 0x3 ;  /* 0x00000003ff077424 */ /* 0x001fc600078e00ff */
[----:B------:R4:W-:Y:S01]  /*36e0*/  @!P0 STS [R20+0x1000], R5 ;  /* 0x0010000514008388 */ /* 0x0009e20000000800 */
[----:B------:R-:W-:Y:S02]  /*36f0*/  IMAD.MOV.U32 R16, RZ, RZ, 0x1 ;  /* 0x00000001ff107424 */ /* 0x000fe400078e00ff */
[----:B------:R-:W-:Y:S01]  /*3700*/  IMAD.MOV.U32 R15, RZ, RZ, 0x2 ;  /* 0x00000002ff0f7424 */ /* 0x000fe200078e00ff */
[----:B------:R-:W-:Y:S04]  /*3710*/  STS.U16 [R12], RZ ;  /* 0x000000ff0c007388 */ /* 0x000fe80000000400 */
[----:B------:R-:W-:Y:S01]  /*3720*/  STS [R12+0x8], R13 ;  /* 0x0000080d0c007388 */ /* 0x000fe20000000800 */
[----:B--2---:R-:W-:-:S04]  /*3730*/  PRMT R9, R10, 0x7770, RZ ;  /* 0x000077700a097816 */ /* 0x004fc800000000ff */
[----:B------:R-:W-:Y:S02]  /*3740*/  LOP3.LUT R2, R9, 0xff, RZ, 0xc0, !PT ;  /* 0x000000ff09027812 */ /* 0x000fe400078ec0ff */
[----:B------:R-:W-:-:S03]  /*3750*/  PRMT R4, R10, 0x7771, RZ ;  /* 0x000077710a047816 */ /* 0x000fc600000000ff */
[C---:B------:R-:W-:Y:S01]  /*3760*/  IMAD.IADD R18, R1.reuse, 0x1, R2 ;  /* 0x0000000101127824 */ /* 0x040fe200078e0202 */
[----:B------:R-:W-:Y:S02]  /*3770*/  PRMT R2, R10, 0x7772, RZ ;  /* 0x000077720a027816 */ /* 0x000fe400000000ff */
[----:B------:R-:W-:Y:S02]  /*3780*/  LOP3.LUT R0, R4, 0xff, RZ, 0xc0, !PT ;  /* 0x000000ff04007812 */ /* 0x000fe400078ec0ff */
[----:B------:R-:W-:Y:S02]  /*3790*/  PRMT R6, R10, 0x7773, RZ ;  /* 0x000077730a067816 */ /* 0x000fe400000000ff */
[----:B------:R-:W-:Y:S02]  /*37a0*/  LOP3.LUT R10, R2, 0xff, RZ, 0xc0, !PT ;  /* 0x000000ff020a7812 */ /* 0x000fe400078ec0ff */
[----:B----4-:R-:W-:Y:S01]  /*37b0*/  PRMT R5, R26, 0x7770, RZ ;  /* 0x000077701a057816 */ /* 0x010fe200000000ff */
[C---:B------:R-:W-:Y:S01]  /*37c0*/  IMAD.IADD R21, R1.reuse, 0x1, R0 ;  /* 0x0000000101157824 */ /* 0x040fe200078e0200 */
[----:B------:R-:W-:Y:S01]  /*37d0*/  STL.U8 [R18], RZ ;  /* 0x000000ff12007387 */ /* 0x000fe20000100000 */
[----:B------:R-:W-:Y:S01]  /*37e0*/  LOP3.LUT R0, R6, 0xff, RZ, 0xc0, !PT ;  /* 0x000000ff06007812 */ /* 0x000fe200078ec0ff */
[----:B------:R-:W-:Y:S01]  /*37f0*/  IMAD.IADD R28, R1, 0x1, R10 ;  /* 0x00000001011c7824 */ /* 0x000fe200078e020a */
[----:B------:R-:W-:Y:S01]  /*3800*/  LOP3.LUT R10, R5, 0xff, RZ, 0xc0, !PT ;  /* 0x000000ff050a7812 */ /* 0x000fe200078ec0ff */
[----:B------:R0:W-:Y:S01]  /*3810*/  STL.U8 [R18+0x10], RZ ;  /* 0x000010ff12007387 */ /* 0x0001e20000100000 */
[----:B------:R-:W-:-:S03]  /*3820*/  PRMT R24, R26, 0x7772, RZ ;  /* 0x000077721a187816 */ /* 0x000fc600000000ff */
[----:B------:R-:W-:Y:S01]  /*3830*/  STL.U8 [R21], R16 ;  /* 0x0000001015007387 */ /* 0x000fe20000100000 */
[----:B0-----:R-:W-:Y:S02]  /*3840*/  PRMT R18, R7, 0x7610, R18 ;  /* 0x0000761007127816 */ /* 0x001fe40000000012 */
[----:B------:R-:W-:Y:S01]  /*3850*/  PRMT R7, R26, 0x7771, RZ ;  /* 0x000077711a077816 */ /* 0x000fe200000000ff */
[----:B------:R0:W-:Y:S01]  /*3860*/  STL.U8 [R21+0x10], RZ ;  /* 0x000010ff15007387 */ /* 0x0001e20000100000 */
[C---:B------:R-:W-:Y:S01]  /*3870*/  IMAD.IADD R23, R1.reuse, 0x1, R10 ;  /* 0x0000000101177824 */ /* 0x040fe200078e020a */
[----:B------:R-:W-:Y:S02]  /*3880*/  LOP3.LUT R10, R24, 0xff, RZ, 0xc0, !PT ;  /* 0x000000ff180a7812 */ /* 0x000fe400078ec0ff */
[----:B---3--:R5:W-:Y:S01]  /*3890*/  STS [R12+0x4], R19 ;  /* 0x000004130c007388 */ /* 0x008be20000000800 */
[----:B------:R-:W-:Y:S01]  /*38a0*/  PRMT R26, R26, 0x7773, RZ ;  /* 0x000077731a1a7816 */ /* 0x000fe200000000ff */
[----:B0-----:R-:W-:Y:S01]  /*38b0*/  IMAD.IADD R21, R1, 0x1, R0 ;  /* 0x0000000101157824 */ /* 0x001fe200078e0200 */
[----:B------:R-:W-:Y:S01]  /*38c0*/  LOP3.LUT R0, R7, 0xff, RZ, 0xc0, !PT ;  /* 0x000000ff07007812 */ /* 0x000fe200078ec0ff */
[----:B------:R-:W-:Y:S01]  /*38d0*/  STL.U8 [R28], R15 ;  /* 0x0000000f1c007387 */ /* 0x000fe20000100000 */
[----:B------:R-:W-:Y:S01]  /*38e0*/  IMAD.IADD R29, R1, 0x1, R10 ;  /* 0x00000001011d7824 */ /* 0x000fe200078e020a */
[----:B-----5:R-:W-:-:S02]  /*38f0*/  PRMT R19, R25, 0x7770, RZ ;  /* 0x0000777019137816 */ /* 0x020fc400000000ff */
[----:B------:R-:W-:Y:S01]  /*3900*/  IMAD.IADD R20, R1, 0x1, R0 ;  /* 0x0000000101147824 */ /* 0x000fe200078e0200 */
[----:B------:R-:W-:Y:S01]  /*3910*/  STL.U8 [R28+0x10], RZ ;  /* 0x000010ff1c007387 */ /* 0x000fe20000100000 */
[----:B------:R-:W-:Y:S02]  /*3920*/  LOP3.LUT R0, R26, 0xff, RZ, 0xc0, !PT ;  /* 0x000000ff1a007812 */ /* 0x000fe400078ec0ff */
[----:B------:R-:W-:Y:S01]  /*3930*/  LOP3.LUT R10, R19, 0xff, RZ, 0xc0, !PT ;  /* 0x000000ff130a7812 */ /* 0x000fe200078ec0ff */
[----:B------:R-:W-:Y:S04]  /*3940*/  STL.U8 [R21], R18 ;  /* 0x0000001215007387 */ /* 0x000fe80000100000 */
[----:B------:R0:W-:Y:S01]  /*3950*/  STL.U8 [R21+0x10], RZ ;  /* 0x000010ff15007387 */ /* 0x0001e20000100000 */
[----:B------:R-:W-:-:S03]  /*3960*/  IMAD.IADD R27, R1, 0x1, R0 ;  /* 0x00000001011b7824 */ /* 0x000fc600078e0200 */
[----:B------:R-:W-:Y:S04]  /*3970*/  STL.U8 [R23], RZ ;  /* 0x000000ff17007387 */ /* 0x000fe80000100000 */
[----:B------:R1:W-:Y:S01]  /*3980*/  STL.U8 [R23+0x10], R16 ;  /* 0x0000101017007387 */ /* 0x0003e20000100000 */
[----:B0-----:R-:W-:-:S03]  /*3990*/  PRMT R21, R25, 0x7771, RZ ;  /* 0x0000777119157816 */ /* 0x001fc600000000ff */
[----:B------:R-:W-:Y:S01]  /*39a0*/  STL.U8 [R20], R16 ;  /* 0x0000001014007387 */ /* 0x000fe20000100000 */
[----:B------:R-:W-:-:S03]  /*39b0*/  LOP3.LUT R0, R21, 0xff, RZ, 0xc0, !PT ;  /* 0x000000ff15007812 */ /* 0x000fc600078ec0ff */
[----:B------:R0:W-:Y:S01]  /*39c0*/  STL.U8 [R20+0x10], R16 ;  /* 0x0000101014007387 */ /* 0x0001e20000100000 */
[----:B-1----:R-:W-:Y:S01]  /*39d0*/  PRMT R23, R25, 0x7772, RZ ;  /* 0x0000777219177816 */ /* 0x002fe200000000ff */
[C---:B------:R-:W-:Y:S02]  /*39e0*/  IMAD.IADD R28, R1.reuse, 0x1, R0 ;  /* 0x00000001011c7824 */ /* 0x040fe400078e0200 */
[----:B------:R-:W-:Y:S01]  /*39f0*/  STL.U8 [R29], R15 ;  /* 0x0000000f1d007387 */ /* 0x000fe20000100000 */
[----:B0-----:R-:W-:Y:S01]  /*3a00*/  IMAD.IADD R20, R1, 0x1, R10 ;  /* 0x0000000101147824 */ /* 0x001fe200078e020a */
[----:B------:R-:W-:Y:S02]  /*3a10*/  LOP3.LUT R10, R23, 0xff, RZ, 0xc0, !PT ;  /* 0x000000ff170a7812 */ /* 0x000fe400078ec0ff */
[----:B------:R-:W-:Y:S01]  /*3a20*/  STL.U8 [R29+0x10], R16 ;  /* 0x000010101d007387 */ /* 0x000fe20000100000 */
[----:B------:R-:W-:Y:S02]  /*3a30*/  PRMT R25, R25, 0x7773, RZ ;  /* 0x0000777319197816 */ /* 0x000fe400000000ff */
[----:B------:R-:W-:Y:S01]  /*3a40*/  IMAD.IADD R10, R1, 0x1, R10 ;  /* 0x00000001010a7824 */ /* 0x000fe200078e020a */
[----:B------:R-:W-:Y:S01]  /*3a50*/  STL.U8 [R27], R18 ;  /* 0x000000121b007387 */ /* 0x000fe20000100000 */
[----:B------:R-:W-:-:S03]  /*3a60*/  LOP3.LUT R0, R25, 0xff, RZ, 0xc0, !PT ;  /* 0x000000ff19007812 */ /* 0x000fc600078ec0ff */
[----:B------:R0:W-:Y:S04]  /*3a70*/  STL.U8 [R27+0x10], R16 ;  /* 0x000010101b007387 */ /* 0x0001e80000100000 */
[----:B------:R-:W-:Y:S04]  /*3a80*/  STL.U8 [R20], RZ ;  /* 0x000000ff14007387 */ /* 0x000fe80000100000 */
[----:B------:R-:W-:Y:S01]  /*3a90*/  STL.U8 [R20+0x10], R15 ;  /* 0x0000100f14007387 */ /* 0x000fe20000100000 */
[----:B0-----:R-:W-:-:S03]  /*3aa0*/  PRMT R27, R22, 0x7770, RZ ;  /* 0x00007770161b7816 */ /* 0x001fc600000000ff */
[----:B------:R-:W-:Y:S04]  /*3ab0*/  STL.U8 [R28], R16 ;  /* 0x000000101c007387 */ /* 0x000fe80000100000 */
[----:B------:R-:W-:Y:S04]  /*3ac0*/  STL.U8 [R28+0x10], R15 ;  /* 0x0000100f1c007387 */ /* 0x000fe80000100000 */
[----:B------:R-:W-:Y:S04]  /*3ad0*/  STL.U8 [R10], R15 ;  /* 0x0000000f0a007387 */ /* 0x000fe80000100000 */
[----:B------:R0:W-:Y:S01]  /*3ae0*/  STL.U8 [R10+0x10], R15 ;  /* 0x0000100f0a007387 */ /* 0x0001e20000100000 */
[----:B------:R-:W-:Y:S01]  /*3af0*/  IMAD.IADD R0, R1, 0x1, R0 ;  /* 0x0000000101007824 */ /* 0x000fe200078e0200 */
[----:B------:R-:W-:-:S02]  /*3b00*/  PRMT R29, R22, 0x7771, RZ ;  /* 0x00007771161d7816 */ /* 0x000fc400000000ff */
[----:B0-----:R-:W-:Y:S02]  /*3b10*/  LOP3.LUT R10, R27, 0xff, RZ, 0xc0, !PT ;  /* 0x000000ff1b0a7812 */ /* 0x001fe400078ec0ff */
[----:B------:R-:W-:Y:S03]  /*3b20*/  STL.U8 [R0], R18 ;  /* 0x0000001200007387 */ /* 0x000fe60000100000 */
[----:B------:R-:W-:Y:S01]  /*3b30*/  IMAD.IADD R20, R1, 0x1, R10 ;  /* 0x0000000101147824 */ /* 0x000fe200078e020a */
[----:B------:R0:W-:Y:S04]  /*3b40*/  STL.U8 [R0+0x10], R15 ;  /* 0x0000100f00007387 */ /* 0x0001e80000100000 */
[----:B------:R-:W-:Y:S04]  /*3b50*/  STL.U8 [R20], RZ ;  /* 0x000000ff14007387 */ /* 0x000fe80000100000 */
[----:B------:R1:W-:Y:S01]  /*3b60*/  STL.U8 [R20+0x10], R18 ;  /* 0x0000101214007387 */ /* 0x0003e20000100000 */
[----:B0-----:R-:W-:-:S05]  /*3b70*/  LOP3.LUT R0, R29, 0xff, RZ, 0xc0, !PT ;  /* 0x000000ff1d007812 */ /* 0x001fca00078ec0ff */
[C---:B------:R-:W-:Y:S01]  /*3b80*/  IMAD.IADD R28, R1.reuse, 0x1, R0 ;  /* 0x00000001011c7824 */ /* 0x040fe200078e0200 */
[C---:B-1----:R-:W-:Y:S02]  /*3b90*/  PRMT R20, R22.reuse, 0x7772, RZ ;  /* 0x0000777216147816 */ /* 0x042fe400000000ff */
[----:B------:R-:W-:Y:S02]  /*3ba0*/  PRMT R22, R22, 0x7773, RZ ;  /* 0x0000777316167816 */ /* 0x000fe400000000ff */
[----:B------:R-:W-:Y:S01]  /*3bb0*/  LOP3.LUT R0, R20, 0xff, RZ, 0xc0, !PT ;  /* 0x000000ff14007812 */ /* 0x000fe200078ec0ff */
[----:B------:R-:W-:Y:S04]  /*3bc0*/  STL.U8 [R28], R16 ;  /* 0x000000101c007387 */ /* 0x000fe80000100000 */
[C---:B------:R-:W-:Y:S01]  /*3bd0*/  IMAD.IADD R10, R1.reuse, 0x1, R0 ;  /* 0x00000001010a7824 */ /* 0x040fe200078e0200 */
[----:B------:R-:W-:Y:S01]  /*3be0*/  LOP3.LUT R0, R22, 0xff, RZ, 0xc0, !PT ;  /* 0x000000ff16007812 */ /* 0x000fe200078ec0ff */
[----:B------:R-:W-:Y:S04]  /*3bf0*/  STL.U8 [R28+0x10], R18 ;  /* 0x000010121c007387 */ /* 0x000fe80000100000 */
[----:B------:R-:W-:Y:S04]  /*3c00*/  STL.U8 [R10], R15 ;  /* 0x0000000f0a007387 */ /* 0x000fe80000100000 */
[----:B------:R0:W-:Y:S02]  /*3c10*/  STL.U8 [R10+0x10], R18 ;  /* 0x000010120a007387 */ /* 0x0001e40000100000 */
[----:B0-----:R-:W-:-:S05]  /*3c20*/  IMAD.IADD R10, R1, 0x1, R0 ;  /* 0x00000001010a7824 */ /* 0x001fca00078e0200 */
[----:B------:R-:W-:Y:S04]  /*3c30*/  STL.U8 [R10], R18 ;  /* 0x000000120a007387 */ /* 0x000fe80000100000 */
[----:B------:R-:W-:Y:S04]  /*3c40*/  STL.U8 [R10+0x10], R18 ;  /* 0x000010120a007387 */ /* 0x000fe80000100000 */
[----:B------:R-:W2:Y:S04]  /*3c50*/  LDL.U16 R28, [R1+0x2] ;  /* 0x00000200011c7983 */ /* 0x000ea80000100400 */
[----:B------:R-:W3:Y:S01]  /*3c60*/  LDL.U8 R0, [R1+0x1] ;  /* 0x0000010001007983 */ /* 0x000ee20000100000 */
[----:B------:R-:W-:-:S03]  /*3c70*/  ISETP.NE.AND P1, PT, R2, RZ, PT ;  /* 0x000000ff0200720c */ /* 0x000fc60003f25270 */
[----:B------:R0:W-:Y:S04]  /*3c80*/  STS.U8 [R12+0x2], R8 ;  /* 0x000002080c007388 */ /* 0x0001e80000000000 */
[----:B------:R1:W-:Y:S01]  /*3c90*/  STS.U8 [R14+0x2], R2 ;  /* 0x000002020e007388 */ /* 0x0003e20000000000 */
[----:B------:R-:W-:-:S03]  /*3ca0*/  ISETP.NE.AND P5, PT, R9, RZ, PT ;  /* 0x000000ff0900720c */ /* 0x000fc60003fa5270 */
[----:B------:R4:W-:Y:S04]  /*3cb0*/  STS.U8 [R14], R9 ;  /* 0x000000090e007388 */ /* 0x0009e80000000000 */
[----:B0-----:R-:W5:Y:S04]  /*3cc0*/  LDL R8, [R1+0x4] ;  /* 0x0000040001087983 */ /* 0x001f680000100800 */
[----:B-1----:R-:W5:Y:S04]  /*3cd0*/  LDL.U8 R2, [R1+0x11] ;  /* 0x0000110001027983 */ /* 0x002f680000100000 */
[----:B----4-:R-:W4:Y:S04]  /*3ce0*/  LDL.U16 R9, [R1+0x12] ;  /* 0x0000120001097983 */ /* 0x010f280000100400 */
[----:B------:R-:W4:Y:S01]  /*3cf0*/  LDL R10, [R1+0x14] ;  /* 0x00001400010a7983 */ /* 0x000f220000100800 */
[----:B------:R-:W-:-:S02]  /*3d00*/  ISETP.NE.AND P6, PT, R4, RZ, PT ;  /* 0x000000ff0400720c */ /* 0x000fc40003fc5270 */
[----:B------:R-:W-:Y:S01]  /*3d10*/  ISETP.NE.AND P0, PT, R5, RZ, PT ;  /* 0x000000ff0500720c */ /* 0x000fe20003f05270 */
[----:B------:R-:W-:Y:S04]  /*3d20*/  STS.U8 [R14+0x1], R4 ;  /* 0x000001040e007388 */ /* 0x000fe80000000000 */
[----:B------:R0:W-:Y:S04]  /*3d30*/  STS.U8 [R14+0x4], R5 ;  /* 0x000004050e007388 */ /* 0x0001e80000000000 */
[----:B0-----:R-:W4:Y:S01]  /*3d40*/  LDL.64 R4, [R1+0x8] ;  /* 0x0000080001047983 */ /* 0x001f220000100a00 */
[----:B------:R-:W-:-:S02]  /*3d50*/  ISETP.NE.AND P2, PT, R6, RZ, PT ;  /* 0x000000ff0600720c */ /* 0x000fc40003f45270 */
[----:B------:R-:W-:Y:S01]  /*3d60*/  ISETP.NE.AND P3, PT, R7, RZ, PT ;  /* 0x000000ff0700720c */ /* 0x000fe20003f65270 */
[----:B------:R-:W-:Y:S04]  /*3d70*/  STS.U8 [R14+0x3], R6 ;  /* 0x000003060e007388 */ /* 0x000fe80000000000 */
[----:B------:R0:W-:Y:S04]  /*3d80*/  STS.U8 [R14+0x5], R7 ;  /* 0x000005070e007388 */ /* 0x0001e80000000000 */
[----:B0-----:R-:W4:Y:S04]  /*3d90*/  LDL.64 R6, [R1+0x18] ;  /* 0x0000180001067983 */ /* 0x001f280000100a00 */
[----:B------:R-:W-:Y:S01]  /*3da0*/  @!P5 STS.U8 [R14+0x10], RZ ;  /* 0x000010ff0e00d388 */ /* 0x000fe20000000000 */
[----:B------:R-:W-:-:S03]  /*3db0*/  ISETP.NE.AND P5, PT, R26, RZ, PT ;  /* 0x000000ff1a00720c */ /* 0x000fc60003fa5270 */
[----:B------:R0:W-:Y:S01]  /*3dc0*/  @!P6 STS.U8 [R14+0x10], R16 ;  /* 0x000010100e00e388 */ /* 0x0001e20000000000 */
[----:B------:R-:W-:-:S03]  /*3dd0*/  ISETP.NE.AND P4, PT, R24, RZ, PT ;  /* 0x000000ff1800720c */ /* 0x000fc60003f85270 */
[----:B------:R1:W-:Y:S01]  /*3de0*/  @!P1 STS.U8 [R14+0x10], R15 ;  /* 0x0000100f0e009388 */ /* 0x0003e20000000000 */
[----:B0-----:R-:W-:-:S03]  /*3df0*/  IMAD.MOV.U32 R16, RZ, RZ, 0x4 ;  /* 0x00000004ff107424 */ /* 0x001fc600078e00ff */
[----:B------:R0:W-:Y:S02]  /*3e00*/  STS.U8 [R14+0x7], R26 ;  /* 0x0000071a0e007388 */ /* 0x0001e40000000000 */
[----:B-1----:R-:W-:Y:S01]  /*3e10*/  @!P0 PRMT R15, R16, 0x7610, R15 ;  /* 0x00007610100f8816 */ /* 0x002fe2000000000f */
[----:B------:R-:W-:Y:S01]  /*3e20*/  IMAD.MOV.U32 R16, RZ, RZ, 0x5 ;  /* 0x00000005ff107424 */ /* 0x000fe200078e00ff */
[----:B------:R-:W-:Y:S01]  /*3e30*/  ISETP.NE.AND P6, PT, R19, RZ, PT ;  /* 0x000000ff1300720c */ /* 0x000fe20003fc5270 */
[----:B------:R1:W-:Y:S01]  /*3e40*/  STS.U8 [R14+0x8], R19 ;  /* 0x000008130e007388 */ /* 0x0003e20000000000 */
[----:B0-----:R-:W-:-:S03]  /*3e50*/  IMAD.MOV.U32 R26, RZ, RZ, 0x7 ;  /* 0x00000007ff1a7424 */ /* 0x001fc600078e00ff */
[----:B------:R0:W-:Y:S01]  /*3e60*/  STS.U8 [R14+0x6], R24 ;  /* 0x000006180e007388 */ /* 0x0001e20000000000 */
[----:B------:R-:W-:-:S03]  /*3e70*/  ISETP.NE.AND P1, PT, R21, RZ, PT ;  /* 0x000000ff1500720c */ /* 0x000fc60003f25270 */
[----:B------:R0:W-:Y:S01]  /*3e80*/  STS.U8 [R14+0x9], R21 ;  /* 0x000009150e007388 */ /* 0x0001e20000000000 */
[----:B-1----:R-:W-:-:S03]  /*3e90*/  @!P3 PRMT R19, R16, 0x7610, R19 ;  /* 0x000076101013b816 */ /* 0x002fc60000000013 */
[----:B------:R1:W-:Y:S01]  /*3ea0*/  @!P2 STS.U8 [R14+0x10], R18 ;  /* 0x000010120e00a388 */ /* 0x0003e20000000000 */
[----:B0-----:R-:W-:-:S03]  /*3eb0*/  IMAD.MOV.U32 R24, RZ, RZ, 0x6 ;  /* 0x00000006ff187424 */ /* 0x001fc600078e00ff */
[----:B------:R-:W-:Y:S01]  /*3ec0*/  @!P0 STS.U8 [R14+0x10], R15 ;  /* 0x0000100f0e008388 */ /* 0x000fe20000000000 */
[----:B------:R-:W-:-:S03]  /*3ed0*/  @!P5 PRMT R21, R26, 0x7610, R21 ;  /* 0x000076101a15d816 */ /* 0x000fc60000000015 */
[----:B------:R-:W-:Y:S04]  /*3ee0*/  @!P3 STS.U8 [R14+0x10], R19 ;  /* 0x000010130e00b388 */ /* 0x000fe80000000000 */
[----:B------:R-:W-:Y:S01]  /*3ef0*/  @!P4 STS.U8 [R14+0x10], R24 ;  /* 0x000010180e00c388 */ /* 0x000fe20000000000 */
[----:B------:R-:W-:-:S03]  /*3f00*/  ISETP.NE.AND P2, PT, R23, RZ, PT ;  /* 0x000000ff1700720c */ /* 0x000fc60003f45270 */
[----:B------:R-:W-:Y:S01]  /*3f10*/  @!P5 STS.U8 [R14+0x10], R21 ;  /* 0x000010150e00d388 */ /* 0x000fe20000000000 */
[----:B-1----:R-:W-:-:S03]  /*3f20*/  IMAD.MOV.U32 R18, RZ, RZ, 0x8 ;  /* 0x00000008ff127424 */ /* 0x002fc600078e00ff */
[----:B------:R0:W-:Y:S04]  /*3f30*/  STS.U8 [R14+0xa], R23 ;  /* 0x00000a170e007388 */ /* 0x0001e80000000000 */
[----:B------:R1:W-:Y:S01]  /*3f40*/  @!P6 STS.U8 [R14+0x10], R18 ;  /* 0x000010120e00e388 */ /* 0x0003e20000000000 */
[----:B------:R-:W-:-:S03]  /*3f50*/  ISETP.NE.AND P0, PT, R25, RZ, PT ;  /* 0x000000ff1900720c */ /* 0x000fc60003f05270 */
[----:B------:R-:W-:Y:S04]  /*3f60*/  STS.U8 [R14+0xb], R25 ;  /* 0x00000b190e007388 */ /* 0x000fe80000000000 */
[----:B------:R-:W-:Y:S01]  /*3f70*/  STS.U8 [R14+0xe], R20 ;  /* 0x00000e140e007388 */ /* 0x000fe20000000000 */
[----:B------:R-:W-:Y:S02]  /*3f80*/  ISETP.NE.AND P4, PT, R27, RZ, PT ;  /* 0x000000ff1b00720c */ /* 0x000fe40003f85270 */
[----:B--2---:R-:W-:Y:S02]  /*3f90*/  PRMT R16, R28, 0x7770, RZ ;  /* 0x000077701c107816 */ /* 0x004fe400000000ff */
[----:B---3--:R-:W-:Y:S02]  /*3fa0*/  ISETP.GT.U32.AND P3, PT, R0, 0x1, PT ;  /* 0x000000010000780c */ /* 0x008fe40003f64070 */
[----:B------:R-:W-:Y:S01]  /*3fb0*/  ISETP.GT.U32.AND P5, PT, R16, 0x2, PT ;  /* 0x000000021000780c */ /* 0x000fe20003fa4070 */
[----:B0-----:R-:W-:Y:S01]  /*3fc0*/  IMAD.MOV R23, RZ, RZ, -R0 ;  /* 0x000000ffff177224 */ /* 0x001fe200078e0a00 */
[----:B------:R-:W-:Y:S01]  /*3fd0*/  PRMT R28, R28, 0x7771, RZ ;  /* 0x000077711c1c7816 */ /* 0x000fe200000000ff */
[----:B------:R-:W-:-:S03]  /*3fe0*/  IMAD.MOV R19, RZ, RZ, -R16 ;  /* 0x000000ffff137224 */ /* 0x000fc600078e0a10 */
[----:B------:R-:W-:Y:S02]  /*3ff0*/  ISETP.GT.U32.AND P6, PT, R28, 0x3, PT ;  /* 0x000000031c00780c */ /* 0x000fe40003fc4070 */
[----:B-1----:R-:W-:Y:S02]  /*4000*/  PRMT R18, R23, 0x7710, RZ ;  /* 0x0000771017127816 */ /* 0x002fe400000000ff */
[----:B------:R-:W-:Y:S01]  /*4010*/  PRMT R19, R19, 0x7710, RZ ;  /* 0x0000771013137816 */ /* 0x000fe200000000ff */
[----:B------:R-:W-:Y:S02]  /*4020*/  IMAD.MOV R21, RZ, RZ, -R28 ;  /* 0x000000ffff157224 */ /* 0x000fe400078e0a1c */
[----:B------:R-:W-:Y:S02]  /*4030*/  VIADD R15, R0, 0xffffffff ;  /* 0xffffffff000f7836 */ /* 0x000fe40000000000 */
[----:B------:R-:W-:Y:S02]  /*4040*/  VIADD R16, R16, 0xfffffffe ;  /* 0xfffffffe10107836 */ /* 0x000fe40000000000 */
[----:B------:R-:W-:-:S02]  /*4050*/  @!P3 VIADD R15, R18, 0x1 ;  /* 0x00000001120fb836 */ /* 0x000fc40000000000 */
[----:B------:R-:W-:Y:S01]  /*4060*/  @!P5 VIADD R16, R19, 0x2 ;  /* 0x000000021310d836 */ /* 0x000fe20000000000 */
[----:B------:R-:W-:Y:S01]  /*4070*/  PRMT R21, R21, 0x7710, RZ ;  /* 0x0000771015157816 */ /* 0x000fe200000000ff */
[----:B------:R-:W-:-:S03]  /*4080*/  VIADD R0, R28, 0xfffffffd ;  /* 0xfffffffd1c007836 */ /* 0x000fc60000000000 */
[----:B-----5:R-:W-:Y:S02]  /*4090*/  IADD3 R15, PT, PT, R16, R15, R2 ;  /* 0x0000000f100f7210 */ /* 0x020fe40007ffe002 */
[----:B------:R-:W-:Y:S01]  /*40a0*/  PRMT R16, R8, 0x7771, RZ ;  /* 0x0000777108107816 */ /* 0x000fe200000000ff */
[----:B------:R-:W-:Y:S01]  /*40b0*/  @!P6 VIADD R0, R21, 0x3 ;  /* 0x000000031500e836 */ /* 0x000fe20000000000 */
[----:B----4-:R-:W-:Y:S01]  /*40c0*/  PRMT R2, R9, 0x7770, RZ ;  /* 0x0000777009027816 */ /* 0x010fe200000000ff */
[----:B------:R-:W-:Y:S01]  /*40d0*/  IMAD.MOV.U32 R18, RZ, RZ, 0x9 ;  /* 0x00000009ff127424 */ /* 0x000fe200078e00ff */
[----:B------:R-:W-:Y:S01]  /*40e0*/  ISETP.GT.U32.AND P5, PT, R16, 0x1, PT ;  /* 0x000000011000780c */ /* 0x000fe20003fa4070 */
[----:B------:R-:W-:Y:S01]  /*40f0*/  IMAD.MOV R19, RZ, RZ, -R16 ;  /* 0x000000ffff137224 */ /* 0x000fe200078e0a10 */
[----:B------:R-:W-:Y:S01]  /*4100*/  IADD3 R0, PT, PT, R0, R15, R2 ;  /* 0x0000000f00007210 */ /* 0x000fe20007ffe002 */
[----:B------:R-:W-:Y:S01]  /*4110*/  IMAD.MOV.U32 R23, RZ, RZ, 0xa ;  /* 0x0000000aff177424 */ /* 0x000fe200078e00ff */
[----:B------:R-:W-:-:S02]  /*4120*/  @!P1 PRMT R21, R18, 0x7610, R21 ;  /* 0x0000761012159816 */ /* 0x000fc40000000015 */
[----:B------:R-:W-:Y:S01]  /*4130*/  PRMT R2, R8, 0x7772, RZ ;  /* 0x0000777208027816 */ /* 0x000fe200000000ff */
[----:B------:R-:W-:Y:S01]  /*4140*/  VIADD R15, R16, 0xffffffff ;  /* 0xffffffff100f7836 */ /* 0x000fe20000000000 */
[----:B------:R-:W-:Y:S01]  /*4150*/  PRMT R18, R10, 0x7770, RZ ;  /* 0x000077700a127816 */ /* 0x000fe200000000ff */
[----:B------:R-:W-:Y:S01]  /*4160*/  @!P1 STS.U8 [R14+0x10], R21 ;  /* 0x000010150e009388 */ /* 0x000fe20000000000 */
[----:B------:R-:W-:Y:S02]  /*4170*/  PRMT R16, R19, 0x7710, RZ ;  /* 0x0000771013107816 */ /* 0x000fe400000000ff */
[----:B------:R-:W-:Y:S01]  /*4180*/  ISETP.GT.U32.AND P6, PT, R2, 0x2, PT ;  /* 0x000000020200780c */ /* 0x000fe20003fc4070 */
[----:B------:R0:W-:Y:S01]  /*4190*/  @!P2 STS.U8 [R14+0x10], R23 ;  /* 0x000010170e00a388 */ /* 0x0001e20000000000 */
[----:B------:R-:W-:Y:S01]  /*41a0*/  ISETP.GT.U32.AND P1, PT, R18, 0x1, PT ;  /* 0x000000011200780c */ /* 0x000fe20003f24070 */
[----:B------:R-:W-:Y:S01]  /*41b0*/  @!P5 VIADD R15, R16, 0x1 ;  /* 0x00000001100fd836 */ /* 0x000fe20000000000 */
[----:B------:R-:W-:Y:S01]  /*41c0*/  PRMT R19, R10, 0x7771, RZ ;  /* 0x000077710a137816 */ /* 0x000fe200000000ff */
[----:B------:R-:W-:-:S02]  /*41d0*/  VIADD R16, R2, 0xfffffffe ;  /* 0xfffffffe02107836 */ /* 0x000fc40000000000 */
[----:B0-----:R-:W-:Y:S02]  /*41e0*/  IMAD.MOV R23, RZ, RZ, -R2 ;  /* 0x000000ffff177224 */ /* 0x001fe400078e0a02 */
[----:B------:R-:W-:Y:S01]  /*41f0*/  IMAD.MOV R2, RZ, RZ, -R18 ;  /* 0x000000ffff027224 */ /* 0x000fe200078e0a12 */
[----:B------:R-:W-:Y:S02]  /*4200*/  ISETP.GT.U32.AND P2, PT, R19, 0x1, PT ;  /* 0x000000011300780c */ /* 0x000fe40003f44070 */
[----:B------:R-:W-:Y:S01]  /*4210*/  PRMT R23, R23, 0x7710, RZ ;  /* 0x0000771017177816 */ /* 0x000fe200000000ff */
[----:B------:R-:W-:Y:S01]  /*4220*/  IMAD.MOV R21, RZ, RZ, -R19 ;  /* 0x000000ffff157224 */ /* 0x000fe200078e0a13 */
[----:B------:R-:W-:-:S03]  /*4230*/  PRMT R2, R2, 0x7710, RZ ;  /* 0x0000771002027816 */ /* 0x000fc600000000ff */
[----:B------:R-:W-:Y:S01]  /*4240*/  @!P6 VIADD R16, R23, 0x2 ;  /* 0x000000021710e836 */ /* 0x000fe20000000000 */
[----:B------:R-:W-:Y:S01]  /*4250*/  PRMT R23, R10, 0x7772, RZ ;  /* 0x000077720a177816 */ /* 0x000fe200000000ff */
[----:B------:R-:W-:Y:S01]  /*4260*/  VIADD R18, R18, 0xffffffff ;  /* 0xffffffff12127836 */ /* 0x000fe20000000000 */
[----:B------:R-:W-:Y:S01]  /*4270*/  PRMT R21, R21, 0x7710, RZ ;  /* 0x0000771015157816 */ /* 0x000fe200000000ff */
[----:B------:R-:W-:Y:S01]  /*4280*/  @!P1 VIADD R18, R2, 0x1 ;  /* 0x0000000102129836 */ /* 0x000fe20000000000 */
[----:B------:R-:W-:Y:S02]  /*4290*/  PRMT R2, R8, 0x7773, RZ ;  /* 0x0000777308027816 */ /* 0x000fe400000000ff */
[----:B------:R-:W-:Y:S01]  /*42a0*/  ISETP.GT.U32.AND P5, PT, R23, 0x1, PT ;  /* 0x000000011700780c */ /* 0x000fe20003fa4070 */
[----:B------:R-:W-:Y:S01]  /*42b0*/  VIADD R19, R19, 0xffffffff ;  /* 0xffffffff13137836 */ /* 0x000fe20000000000 */
[----:B------:R-:W-:Y:S01]  /*42c0*/  ISETP.GT.U32.AND P6, PT, R2, 0x3, PT ;  /* 0x000000030200780c */ /* 0x000fe20003fc4070 */
[----:B------:R-:W-:-:S02]  /*42d0*/  IMAD.MOV R25, RZ, RZ, -R23 ;  /* 0x000000ffff197224 */ /* 0x000fc400078e0a17 */
[----:B------:R-:W-:Y:S01]  /*42e0*/  @!P2 VIADD R19, R21, 0x1 ;  /* 0x000000011513a836 */ /* 0x000fe20000000000 */
[----:B------:R-:W-:Y:S01]  /*42f0*/  PRMT R21, R9, 0x7771, RZ ;  /* 0x0000777109157816 */ /* 0x000fe200000000ff */
[----:B------:R-:W-:Y:S01]  /*4300*/  IMAD.MOV R24, RZ, RZ, -R2 ;  /* 0x000000ffff187224 */ /* 0x000fe200078e0a02 */
[----:B------:R-:W-:Y:S01]  /*4310*/  PRMT R10, R10, 0x7773, RZ ;  /* 0x000077730a0a7816 */ /* 0x000fe200000000ff */
[----:B------:R-:W-:Y:S02]  /*4320*/  VIADD R9, R2, 0xfffffffd ;  /* 0xfffffffd02097836 */ /* 0x000fe40000000000 */
[----:B------:R-:W-:Y:S01]  /*4330*/  VIADD R2, R23, 0xffffffff ;  /* 0xffffffff17027836 */ /* 0x000fe20000000000 */
[----:B------:R-:W-:Y:S02]  /*4340*/  PRMT R23, R25, 0x7710, RZ ;  /* 0x0000771019177816 */ /* 0x000fe400000000ff */
[----:B------:R-:W-:Y:S02]  /*4350*/  PRMT R8, R8, 0x7770, RZ ;  /* 0x0000777008087816 */ /* 0x000fe400000000ff */
[----:B------:R-:W-:Y:S01]  /*4360*/  ISETP.GT.U32.AND P2, PT, R10, 0x1, PT ;  /* 0x000000010a00780c */ /* 0x000fe20003f44070 */
[----:B------:R-:W-:Y:S01]  /*4370*/  @!P5 VIADD R2, R23, 0x1 ;  /* 0x000000011702d836 */ /* 0x000fe20000000000 */
[----:B------:R-:W-:-:S02]  /*4380*/  PRMT R24, R24, 0x7710, RZ ;  /* 0x0000771018187816 */ /* 0x000fc400000000ff */
[----:B------:R-:W-:Y:S01]  /*4390*/  IADD3 R8, PT, PT, R8, R0, R21 ;  /* 0x0000000008087210 */ /* 0x000fe20007ffe015 */
[----:B------:R-:W-:Y:S01]  /*43a0*/  IMAD.MOV R21, RZ, RZ, -R10 ;  /* 0x000000ffff157224 */ /* 0x000fe200078e0a0a */
[----:B------:R-:W-:Y:S01]  /*43b0*/  PRMT R23, R4, 0x7771, RZ ;  /* 0x0000777104177816 */ /* 0x000fe200000000ff */
[----:B------:R-:W-:Y:S02]  /*43c0*/  @!P6 VIADD R9, R24, 0x3 ;  /* 0x000000031809e836 */ /* 0x000fe40000000000 */
[----:B------:R-:W-:Y:S01]  /*43d0*/  VIADD R0, R10, 0xffffffff ;  /* 0xffffffff0a007836 */ /* 0x000fe20000000000 */
[----:B------:R-:W-:Y:S02]  /*43e0*/  ISETP.GT.U32.AND P6, PT, R23, 0x1, PT ;  /* 0x000000011700780c */ /* 0x000fe40003fc4070 */
[----:B------:R-:W-:Y:S02]  /*43f0*/  PRMT R10, R21, 0x7710, RZ ;  /* 0x00007710150a7816 */ /* 0x000fe400000000ff */
[----:B------:R-:W-:Y:S01]  /*4400*/  IADD3 R8, PT, PT, R15, R8, R18 ;  /* 0x000000080f087210 */ /* 0x000fe20007ffe012 */
[----:B------:R-:W-:Y:S01]  /*4410*/  IMAD.MOV R18, RZ, RZ, -R23 ;  /* 0x000000ffff127224 */ /* 0x000fe200078e0a17 */
[----:B------:R-:W-:Y:S01]  /*4420*/  PRMT R24, R4, 0x7773, RZ ;  /* 0x0000777304187816 */ /* 0x000fe200000000ff */
[----:B------:R-:W-:Y:S01]  /*4430*/  @!P2 VIADD R0, R10, 0x1 ;  /* 0x000000010a00a836 */ /* 0x000fe20000000000 */
[----:B------:R-:W-:-:S02]  /*4440*/  PRMT R10, R4, 0x7772, RZ ;  /* 0x00007772040a7816 */ /* 0x000fc400000000ff */
[----:B------:R-:W-:Y:S02]  /*4450*/  ISETP.GT.U32.AND P5, PT, R24, 0x3, PT ;  /* 0x000000031800780c */ /* 0x000fe40003fa4070 */
[----:B------:R-:W-:Y:S02]  /*4460*/  PRMT R18, R18, 0x7710, RZ ;  /* 0x0000771012127816 */ /* 0x000fe400000000ff */
[----:B------:R-:W-:Y:S01]  /*4470*/  IADD3 R21, PT, PT, R16, R8, R19 ;  /* 0x0000000810157210 */ /* 0x000fe20007ffe013 */
[----:B------:R-:W-:Y:S01]  /*4480*/  IMAD.MOV R19, RZ, RZ, -R24 ;  /* 0x000000ffff137224 */ /* 0x000fe200078e0a18 */
[----:B------:R-:W-:Y:S01]  /*4490*/  PRMT R16, R6, 0x7770, RZ ;  /* 0x0000777006107816 */ /* 0x000fe200000000ff */
[----:B------:R-:W-:Y:S01]  /*44a0*/  VIADD R15, R23, 0xffffffff ;  /* 0xffffffff170f7836 */ /* 0x000fe20000000000 */
[----:B------:R-:W-:Y:S01]  /*44b0*/  ISETP.GT.U32.AND P2, PT, R10, 0x2, PT ;  /* 0x000000020a00780c */ /* 0x000fe20003f44070 */
[----:B------:R-:W-:Y:S01]  /*44c0*/  @!P6 VIADD R15, R18, 0x1 ;  /* 0x00000001120fe836 */ /* 0x000fe20000000000 */
[----:B------:R-:W-:Y:S01]  /*44d0*/  ISETP.GT.U32.AND P6, PT, R16, 0x2, PT ;  /* 0x000000021000780c */ /* 0x000fe20003fc4070 */
[----:B------:R-:W-:Y:S01]  /*44e0*/  IMAD.MOV R23, RZ, RZ, -R10 ;  /* 0x000000ffff177224 */ /* 0x000fe200078e0a0a */
[----:B------:R-:W-:-:S02]  /*44f0*/  PRMT R19, R19, 0x7710, RZ ;  /* 0x0000771013137816 */ /* 0x000fc400000000ff */
[----:B------:R-:W-:Y:S01]  /*4500*/  ISETP.NE.AND P1, PT, R20, RZ, PT ;  /* 0x000000ff1400720c */ /* 0x000fe20003f25270 */
[----:B------:R-:W-:Y:S01]  /*4510*/  IMAD.MOV R20, RZ, RZ, -R16 ;  /* 0x000000ffff147224 */ /* 0x000fe200078e0a10 */
[----:B------:R-:W-:Y:S01]  /*4520*/  PRMT R23, R23, 0x7710, RZ ;  /* 0x0000771017177816 */ /* 0x000fe200000000ff */
[----:B------:R-:W-:Y:S01]  /*4530*/  VIADD R8, R24, 0xfffffffd ;  /* 0xfffffffd18087836 */ /* 0x000fe20000000000 */
[C---:B------:R-:W-:Y:S01]  /*4540*/  PRMT R18, R6.reuse, 0x7771, RZ ;  /* 0x0000777106127816 */ /* 0x040fe200000000ff */
[----:B------:R-:W-:Y:S01]  /*4550*/  @!P5 VIADD R8, R19, 0x3 ;  /* 0x000000031308d836 */ /* 0x000fe20000000000 */
[----:B------:R-:W-:Y:S01]  /*4560*/  PRMT R19, R6, 0x7772, RZ ;  /* 0x0000777206137816 */ /* 0x000fe200000000ff */
[----:B------:R-:W-:Y:S01]  /*4570*/  VIADD R10, R10, 0xfffffffe ;  /* 0xfffffffe0a0a7836 */ /* 0x000fe20000000000 */
[----:B------:R-:W-:Y:S01]  /*4580*/  PRMT R20, R20, 0x7710, RZ ;  /* 0x0000771014147816 */ /* 0x000fe200000000ff */
[----:B------:R-:W-:Y:S01]  /*4590*/  @!P2 VIADD R10, R23, 0x2 ;  /* 0x00000002170aa836 */ /* 0x000fe20000000000 */
[----:B------:R-:W-:Y:S01]  /*45a0*/  ISETP.GT.U32.AND P5, PT, R18, 0x2, PT ;  /* 0x000000021200780c */ /* 0x000fe20003fa4070 */
[----:B------:R-:W-:Y:S01]  /*45b0*/  VIADD R16, R16, 0xfffffffe ;  /* 0xfffffffe10107836 */ /* 0x000fe20000000000 */
[----:B------:R-:W-:Y:S01]  /*45c0*/  ISETP.GT.U32.AND P2, PT, R19, 0x2, PT ;  /* 0x000000021300780c */ /* 0x000fe20003f44070 */
[----:B------:R-:W-:-:S02]  /*45d0*/  @!P6 VIADD R16, R20, 0x2 ;  /* 0x000000021410e836 */ /* 0x000fc40000000000 */
[----:B------:R-:W-:Y:S02]  /*45e0*/  IMAD.MOV R20, RZ, RZ, -R18 ;  /* 0x000000ffff147224 */ /* 0x000fe400078e0a12 */
[----:B------:R-:W-:Y:S01]  /*45f0*/  IMAD.MOV R23, RZ, RZ, -R19 ;  /* 0x000000ffff177224 */ /* 0x000fe200078e0a13 */
[----:B------:R-:W-:Y:S01]  /*4600*/  IADD3 R21, PT, PT, R9, R21, R2 ;  /* 0x0000001509157210 */ /* 0x000fe20007ffe002 */
[----:B------:R-:W-:Y:S01]  /*4610*/  VIADD R9, R18, 0xfffffffe ;  /* 0xfffffffe12097836 */ /* 0x000fe20000000000 */
[----:B------:R-:W-:Y:S02]  /*4620*/  PRMT R18, R20, 0x7710, RZ ;  /* 0x0000771014127816 */ /* 0x000fe400000000ff */
[----:B------:R-:W-:Y:S02]  /*4630*/  PRMT R23, R23, 0x7710, RZ ;  /* 0x0000771017177816 */ /* 0x000fe400000000ff */
[----:B------:R-:W-:Y:S01]  /*4640*/  PRMT R20, R6, 0x7773, RZ ;  /* 0x0000777306147816 */ /* 0x000fe200000000ff */
[----:B------:R-:W-:Y:S01]  /*4650*/  VIADD R19, R19, 0xfffffffe ;  /* 0xfffffffe13137836 */ /* 0x000fe20000000000 */
[----:B------:R-:W-:Y:S01]  /*4660*/  PRMT R6, R7, 0x7770, RZ ;  /* 0x0000777007067816 */ /* 0x000fe200000000ff */
[----:B------:R-:W-:Y:S01]  /*4670*/  @!P5 VIADD R9, R18, 0x2 ;  /* 0x000000021209d836 */ /* 0x000fe20000000000 */
[----:B------:R-:W-:Y:S01]  /*4680*/  PRMT R18, R4, 0x7770, RZ ;  /* 0x0000777004127816 */ /* 0x000fe200000000ff */
[----:B------:R-:W-:Y:S01]  /*4690*/  @!P2 VIADD R19, R23, 0x2 ;  /* 0x000000021713a836 */ /* 0x000fe20000000000 */
[----:B------:R-:W-:Y:S01]  /*46a0*/  ISETP.GT.U32.AND P2, PT, R20, 0x2, PT ;  /* 0x000000021400780c */ /* 0x000fe20003f44070 */
[----:B------:R-:W-:Y:S01]  /*46b0*/  IMAD.MOV R24, RZ, RZ, -R20 ;  /* 0x000000ffff187224 */ /* 0x000fe200078e0a14 */
[----:B------:R-:W-:-:S02]  /*46c0*/  ISETP.GT.U32.AND P6, PT, R6, 0x3, PT ;  /* 0x000000030600780c */ /* 0x000fc40003fc4070 */
[----:B------:R-:W-:Y:S01]  /*46d0*/  IADD3 R0, PT, PT, R18, R21, R0 ;  /* 0x0000001512007210 */ /* 0x000fe20007ffe000 */
[----:B------:R-:W-:Y:S02]  /*46e0*/  IMAD.MOV R18, RZ, RZ, -R6 ;  /* 0x000000ffff127224 */ /* 0x000fe400078e0a06 */
[----:B------:R-:W-:Y:S01]  /*46f0*/  VIADD R4, R20, 0xfffffffe ;  /* 0xfffffffe14047836 */ /* 0x000fe20000000000 */
[----:B------:R-:W-:Y:S02]  /*4700*/  PRMT R20, R24, 0x7710, RZ ;  /* 0x0000771018147816 */ /* 0x000fe400000000ff */
[----:B------:R-:W-:Y:S01]  /*4710*/  IADD3 R16, PT, PT, R15, R0, R16 ;  /* 0x000000000f107210 */ /* 0x000fe20007ffe010 */
[----:B------:R-:W-:Y:S01]  /*4720*/  VIADD R15, R6, 0xfffffffd ;  /* 0xfffffffd060f7836 */ /* 0x000fe20000000000 */
[----:B------:R-:W-:Y:S02]  /*4730*/  PRMT R2, R5, 0x7771, RZ ;  /* 0x0000777105027816 */ /* 0x000fe400000000ff */
[----:B------:R-:W-:-:S02]  /*4740*/  PRMT R0, R7, 0x7771, RZ ;  /* 0x0000777107007816 */ /* 0x000fc400000000ff */
[----:B------:R-:W-:Y:S01]  /*4750*/  PRMT R6, R18, 0x7710, RZ ;  /* 0x0000771012067816 */ /* 0x000fe200000000ff */
[----:B------:R-:W-:Y:S01]  /*4760*/  @!P2 VIADD R4, R20, 0x2 ;  /* 0x000000021404a836 */ /* 0x000fe20000000000 */
[----:B------:R-:W-:Y:S02]  /*4770*/  IADD3 R9, PT, PT, R10, R16, R9 ;  /* 0x000000100a097210 */ /* 0x000fe40007ffe009 */
[----:B------:R-:W-:Y:S02]  /*4780*/  PRMT R10, R5, 0x7772, RZ ;  /* 0x00007772050a7816 */ /* 0x000fe400000000ff */
[----:B------:R-:W-:Y:S02]  /*4790*/  ISETP.GT.U32.AND P5, PT, R2, 0x1, PT ;  /* 0x000000010200780c */ /* 0x000fe40003fa4070 */
[----:B------:R-:W-:Y:S01]  /*47a0*/  ISETP.GT.U32.AND P2, PT, R0, 0x3, PT ;  /* 0x000000030000780c */ /* 0x000fe20003f44070 */
[----:B------:R-:W-:Y:S01]  /*47b0*/  @!P6 VIADD R15, R6, 0x3 ;  /* 0x00000003060fe836 */ /* 0x000fe20000000000 */
[----:B------:R-:W-:Y:S01]  /*47c0*/  ISETP.GT.U32.AND P6, PT, R10, 0x2, PT ;  /* 0x000000020a00780c */ /* 0x000fe20003fc4070 */
[----:B------:R-:W-:-:S02]  /*47d0*/  IMAD.MOV R23, RZ, RZ, -R2 ;  /* 0x000000ffff177224 */ /* 0x000fc400078e0a02 */
[----:B------:R-:W-:Y:S02]  /*47e0*/  IMAD.MOV R16, RZ, RZ, -R0 ;  /* 0x000000ffff107224 */ /* 0x000fe400078e0a00 */
[----:B------:R-:W-:Y:S01]  /*47f0*/  IMAD.MOV R18, RZ, RZ, -R10 ;  /* 0x000000ffff127224 */ /* 0x000fe200078e0a0a */
[----:B------:R-:W-:Y:S02]  /*4800*/  PRMT R23, R23, 0x7710, RZ ;  /* 0x0000771017177816 */ /* 0x000fe400000000ff */
[----:B------:R-:W-:Y:S02]  /*4810*/  IADD3 R19, PT, PT, R8, R9, R19 ;  /* 0x0000000908137210 */ /* 0x000fe40007ffe013 */
[----:B------:R-:W-:Y:S02]  /*4820*/  PRMT R16, R16, 0x7710, RZ ;  /* 0x0000771010107816 */ /* 0x000fe400000000ff */
[C---:B------:R-:W-:Y:S02]  /*4830*/  PRMT R9, R5.reuse, 0x7770, RZ ;  /* 0x0000777005097816 */ /* 0x040fe400000000ff */
[----:B------:R-:W-:Y:S01]  /*4840*/  PRMT R6, R5, 0x7773, RZ ;  /* 0x0000777305067816 */ /* 0x000fe200000000ff */
[----:B------:R-:W-:Y:S01]  /*4850*/  VIADD R5, R10, 0xfffffffe ;  /* 0xfffffffe0a057836 */ /* 0x000fe20000000000 */
[----:B------:R-:W-:Y:S01]  /*4860*/  PRMT R8, R7, 0x7772, RZ ;  /* 0x0000777207087816 */ /* 0x000fe200000000ff */
[----:B------:R-:W-:Y:S01]  /*4870*/  VIADD R2, R2, 0xffffffff ;  /* 0xffffffff02027836 */ /* 0x000fe20000000000 */
[----:B------:R-:W-:Y:S01]  /*4880*/  PRMT R10, R18, 0x7710, RZ ;  /* 0x00007710120a7816 */ /* 0x000fe200000000ff */
[----:B------:R-:W-:-:S02]  /*4890*/  VIADD R0, R0, 0xfffffffd ;  /* 0xfffffffd00007836 */ /* 0x000fc40000000000 */
[----:B------:R-:W-:Y:S01]  /*48a0*/  @!P5 VIADD R2, R23, 0x1 ;  /* 0x000000011702d836 */ /* 0x000fe20000000000 */
[----:B------:R-:W-:Y:S01]  /*48b0*/  ISETP.GT.U32.AND P5, PT, R6, 0x3, PT ;  /* 0x000000030600780c */ /* 0x000fe20003fa4070 */
[----:B------:R-:W-:Y:S01]  /*48c0*/  @!P2 VIADD R0, R16, 0x3 ;  /* 0x000000031000a836 */ /* 0x000fe20000000000 */
[----:B------:R-:W-:Y:S01]  /*48d0*/  ISETP.GT.U32.AND P2, PT, R8, 0x3, PT ;  /* 0x000000030800780c */ /* 0x000fe20003f44070 */
[----:B------:R-:W-:Y:S01]  /*48e0*/  @!P6 VIADD R5, R10, 0x2 ;  /* 0x000000020a05e836 */ /* 0x000fe20000000000 */
[----:B------:R-:W-:Y:S01]  /*48f0*/  PRMT R7, R7, 0x7773, RZ ;  /* 0x0000777307077816 */ /* 0x000fe200000000ff */
[----:B------:R-:W-:Y:S01]  /*4900*/  IMAD.MOV R10, RZ, RZ, -R6 ;  /* 0x000000ffff0a7224 */ /* 0x000fe200078e0a06 */
[----:B------:R-:W-:Y:S01]  /*4910*/  IADD3 R4, PT, PT, R9, R19, R4 ;  /* 0x0000001309047210 */ /* 0x000fe20007ffe004 */
[----:B------:R-:W-:Y:S01]  /*4920*/  IMAD.MOV R16, RZ, RZ, -R8 ;  /* 0x000000ffff107224 */ /* 0x000fe200078e0a08 */
[----:B------:R-:W-:Y:S01]  /*4930*/  ISETP.GT.U32.AND P6, PT, R7, 0x3, PT ;  /* 0x000000030700780c */ /* 0x000fe20003fc4070 */
[----:B------:R-:W-:Y:S01]  /*4940*/  VIADD R9, R8, 0xfffffffd ;  /* 0xfffffffd08097836 */ /* 0x000fe20000000000 */
[----:B------:R-:W-:-:S02]  /*4950*/  PRMT R10, R10, 0x7710, RZ ;  /* 0x000077100a0a7816 */ /* 0x000fc400000000ff */
[----:B------:R-:W-:Y:S02]  /*4960*/  PRMT R8, R16, 0x7710, RZ ;  /* 0x0000771010087816 */ /* 0x000fe400000000ff */
[----:B------:R-:W-:Y:S01]  /*4970*/  IADD3 R2, PT, PT, R2, R4, R15 ;  /* 0x0000000402027210 */ /* 0x000fe20007ffe00f */
[----:B------:R-:W-:Y:S01]  /*4980*/  IMAD.MOV R4, RZ, RZ, -R7 ;  /* 0x000000ffff047224 */ /* 0x000fe200078e0a07 */
[----:B------:R-:W-:Y:S01]  /*4990*/  ISETP.NE.AND P3, PT, R29, RZ, PT ;  /* 0x000000ff1d00720c */ /* 0x000fe20003f65270 */
[----:B------:R-:W-:Y:S01]  /*49a0*/  VIADD R6, R6, 0xfffffffd ;  /* 0xfffffffd06067836 */ /* 0x000fe20000000000 */
[----:B------:R-:W-:Y:S01]  /*49b0*/  IADD3 R0, PT, PT, R5, R2, R0 ;  /* 0x0000000205007210 */ /* 0x000fe20007ffe000 */
[----:B------:R-:W-:Y:S01]  /*49c0*/  @!P5 VIADD R6, R10, 0x3 ;  /* 0x000000030a06d836 */ /* 0x000fe20000000000 */
[----:B------:R-:W-:Y:S01]  /*49d0*/  PRMT R4, R4, 0x7710, RZ ;  /* 0x0000771004047816 */ /* 0x000fe200000000ff */
[----:B------:R-:W-:Y:S01]  /*49e0*/  @!P2 VIADD R9, R8, 0x3 ;  /* 0x000000030809a836 */ /* 0x000fe20000000000 */
[----:B------:R-:W-:Y:S01]  /*49f0*/  ISETP.NE.AND P2, PT, R22, RZ, PT ;  /* 0x000000ff1600720c */ /* 0x000fe20003f45270 */
[----:B------:R-:W-:-:S02]  /*4a00*/  IMAD.MOV.U32 R10, RZ, RZ, 0xb ;  /* 0x0000000bff0a7424 */ /* 0x000fc400078e00ff */
[----:B------:R-:W-:Y:S01]  /*4a10*/  VIADD R7, R7, 0xfffffffd ;  /* 0xfffffffd07077836 */ /* 0x000fe20000000000 */
[----:B------:R-:W-:Y:S01]  /*4a20*/  IADD3 R0, PT, PT, R6, R0, R9 ;  /* 0x0000000006007210 */ /* 0x000fe20007ffe009 */
[----:B------:R-:W-:Y:S01]  /*4a30*/  @!P6 VIADD R7, R4, 0x3 ;  /* 0x000000030407e836 */ /* 0x000fe20000000000 */
[----:B------:R-:W-:Y:S01]  /*4a40*/  @!P0 PRMT R8, R10, 0x7610, R8 ;  /* 0x000076100a088816 */ /* 0x000fe20000000008 */
[----:B------:R-:W-:Y:S02]  /*4a50*/  IMAD.MOV.U32 R2, RZ, RZ, 0xc ;  /* 0x0000000cff027424 */ /* 0x000fe400078e00ff */
[----:B------:R-:W-:Y:S02]  /*4a60*/  IMAD.MOV.U32 R4, RZ, RZ, 0xd ;  /* 0x0000000dff047424 */ /* 0x000fe400078e00ff */
[----:B------:R-:W-:Y:S01]  /*4a70*/  IMAD.MOV.U32 R5, RZ, RZ, 0xe ;  /* 0x0000000eff057424 */ /* 0x000fe200078e00ff */
[----:B------:R0:W-:Y:S01]  /*4a80*/  @!P0 STS.U8 [R14+0x10], R8 ;  /* 0x000010080e008388 */ /* 0x0001e20000000000 */
[----:B------:R-:W-:-:S02]  /*4a90*/  IMAD.MOV.U32 R6, RZ, RZ, 0xf ;  /* 0x0000000fff067424 */ /* 0x000fc400078e00ff */
        /* <DEDUP_REMOVED lines=8> */
[----:B------:R0:W-:Y:S01]  /*4b20*/  STS.U8 [R14+0x11], R7 ;  /* 0x000011070e007388 */ /* 0x0001e20000000000 */
[----:B------:R-:W-:Y:S01]  /*4b30*/  BSSY B0, `(.L_x_38) ;  /* 0x000040a000007945 */ /* 0x000fe20003800000 */
.L_x_61:
[----:B-1----:R-:W1:Y:S01]  /*4b40*/  LDS.U8 R0, [R14+0x11] ;  /* 0x000011000e007984 */ /* 0x002e620000000000 */
[----:B------:R-:W-:Y:S05]  /*4b50*/  YIELD ;  /* 0x0000000000007946 */ /* 0x000fea0003800000 */
[----:B-1----:R-:W-:-:S13]  /*4b60*/  ISETP.NE.AND P0, PT, R0, RZ, PT ;  /* 0x000000ff0000720c */ /* 0x002fda0003f05270 */
[----:B0-----:R-:W-:Y:S05]  /*4b70*/  @!P0 BRA `(.L_x_39) ;  /* 0x0000004000148947 */ /* 0x001fea0003800000 */
[----:B------:R-:W-:Y:S01]  /*4b80*/  BSSY.RELIABLE B1, `(.L_x_40) ;  /* 0x0000076000017945 */ /* 0x000fe20003800100 */
[----:B------:R-:W-:Y:S01]  /*4b90*/  IMAD.MOV.U32 R0, RZ, RZ, RZ ;  /* 0x000000ffff007224 */ /* 0x000fe200078e00ff */
[----:B0-----:R-:W-:Y:S01]  /*4ba0*/  PRMT R4, RZ, 0x7610, R4 ;  /* 0x00007610ff047816 */ /* 0x001fe20000000004 */
[----:B------:R-:W-:-:S07]  /*4bb0*/  IMAD.MOV.U32 R5, RZ, RZ, RZ ;  /* 0x000000ffff057224 */ /* 0x000fce00078e00ff */
.L_x_47:
[----:B------:R-:W0:Y:S01]  /*4bc0*/  LDS.U8 R2, [R12+0x1] ;  /* 0x000001000c027984 */ /* 0x000e220000000000 */
[----:B------:R-:W-:-:S04]  /*4bd0*/  LOP3.LUT R7, R4, 0xff, RZ, 0xc0, !PT ;  /* 0x000000ff04077812 */ /* 0x000fc800078ec0ff */
[----:B0-----:R-:W-:-:S13]  /*4be0*/  ISETP.GT.U32.AND P0, PT, R7, R2, PT ;  /* 0x000000020700720c */ /* 0x001fda0003f04070 */
[----:B-1----:R-:W-:Y:S05]  /*4bf0*/  @P0 BRA `(.L_x_41) ;  /* 0x0000000000200947 */ /* 0x002fea0003800000 */
[----:B------:R-:W0:Y:S01]  /*4c00*/  LDS.U8 R7, [R12+0x2] ;  /* 0x000002000c077984 */ /* 0x000e220000000000 */
[----:B------:R-:W-:-:S05]  /*4c10*/  IMAD.MOV R6, RZ, RZ, -R17 ;  /* 0x000000ffff067224 */ /* 0x000fca00078e0a11 */
[----:B------:R-:W-:-:S05]  /*4c20*/  PRMT R6, R6, 0x7710, RZ ;  /* 0x0000771006067816 */ /* 0x000fca00000000ff */
[----:B------:R-:W-:-:S05]  /*4c30*/  VIADD R6, R6, 0x3 ;  /* 0x0000000306067836 */ /* 0x000fca0000000000 */
[----:B------:R-:W-:-:S04]  /*4c40*/  LOP3.LUT R6, R6, 0xffff, RZ, 0xc0, !PT ;  /* 0x0000ffff06067812 */ /* 0x000fc800078ec0ff */
[----:B------:R-:W-:-:S04]  /*4c50*/  PRMT R6, R6, 0x8880, RZ ;  /* 0x0000888006067816 */ /* 0x000fc800000000ff */
[----:B0-----:R-:W-:-:S13]  /*4c60*/  ISETP.NE.AND P0, PT, R6, R7, PT ;  /* 0x000000070600720c */ /* 0x001fda0003f05270 */
[----:B------:R-:W-:Y:S05]  /*4c70*/  @P0 BRA `(.L_x_42) ;  /* 0x0000000000240947 */ /* 0x000fea0003800000 */
.L_x_41:
[----:B------:R-:W-:-:S05]  /*4c80*/  LOP3.LUT R7, R4, 0xff, RZ, 0xc0, !PT ;  /* 0x000000ff04077812 */ /* 0x000fca00078ec0ff */
[----:B------:R-:W-:Y:S02]  /*4c90*/  IMAD.IADD R6, R12, 0x1, R7 ;  /* 0x000000010c067824 */ /* 0x000fe400078e0207 */
[----:B------:R-:W-:-:S04]  /*4ca0*/  IMAD.MOV R7, RZ, RZ, -R17 ;  /* 0x000000ffff077224 */ /* 0x000fc800078e0a11 */
[----:B------:R-:W0:Y:S01]  /*4cb0*/  LDS.U8 R6, [R6+0xb] ;  /* 0x00000b0006067984 */ /* 0x000e220000000000 */
[----:B------:R-:W-:-:S05]  /*4cc0*/  PRMT R7, R7, 0x7710, RZ ;  /* 0x0000771007077816 */ /* 0x000fca00000000ff */
[----:B------:R-:W-:-:S05]  /*4cd0*/  VIADD R7, R7, 0x3 ;  /* 0x0000000307077836 */ /* 0x000fca0000000000 */
[----:B------:R-:W-:-:S04]  /*4ce0*/  LOP3.LUT R7, R7, 0xff, RZ, 0xc0, !PT ;  /* 0x000000ff07077812 */ /* 0x000fc800078ec0ff */
[----:B0-----:R-:W-:-:S13]  /*4cf0*/  ISETP.NE.AND P0, PT, R6, R7, PT ;  /* 0x000000070600720c */ /* 0x001fda0003f05270 */
[----:B------:R-:W-:Y:S05]  /*4d00*/  @!P0 BRA `(.L_x_43) ;  /* 0x0000000000b48947 */ /* 0x000fea0003800000 */
.L_x_42:
[----:B------:R-:W0:Y:S01]  /*4d10*/  LDS.U8 R7, [R14+0x10] ;  /* 0x000010000e077984 */ /* 0x000e220000000000 */
[----:B------:R-:W-:Y:S02]  /*4d20*/  MOV R10, 0x400 ;  /* 0x00000400000a7802 */ /* 0x000fe40000000f00 */
[----:B------:R-:W-:Y:S01]  /*4d30*/  LOP3.LUT R6, R17, 0xffff, RZ, 0xc0, !PT ;  /* 0x0000ffff11067812 */ /* 0x000fe200078ec0ff */
[----:B------:R-:W1:Y:S02]  /*4d40*/  S2R R19, SR_CgaCtaId ;  /* 0x0000000000137919 */ /* 0x000e640000008800 */
[----:B------:R-:W-:Y:S01]  /*4d50*/  VIADD R8, R10, 0xfc0 ;  /* 0x00000fc00a087836 */ /* 0x000fe20000000000 */
[----:B------:R-:W-:-:S04]  /*4d60*/  PRMT R15, R6, 0x8880, RZ ;  /* 0x00008880060f7816 */ /* 0x000fc800000000ff */
[----:B-1----:R-:W-:-:S05]  /*4d70*/  LEA R6, R19, R8, 0x18 ;  /* 0x0000000813067211 */ /* 0x002fca00078ec0ff */
[----:B0-----:R-:W-:-:S04]  /*4d80*/  IMAD R6, R7, 0x4, R6 ;  /* 0x0000000407067824 */ /* 0x001fc800078e0206 */
[----:B------:R-:W-:-:S06]  /*4d90*/  IMAD.IADD R6, R6, 0x1, R15 ;  /* 0x0000000106067824 */ /* 0x000fcc00078e020f */
[----:B------:R-:W0:Y:S02]  /*4da0*/  LDS.U8 R6, [R6] ;  /* 0x0000000006067984 */ /* 0x000e240000000000 */
[----:B0-----:R-:W-:-:S13]  /*4db0*/  ISETP.NE.AND P0, PT, R6, RZ, PT ;  /* 0x000000ff0600720c */ /* 0x001fda0003f05270 */
[----:B------:R-:W-:Y:S05]  /*4dc0*/  @!P0 BRA `(.L_x_43) ;  /* 0x0000000000848947 */ /* 0x000fea0003800000 */
[----:B------:R-:W-:Y:S01]  /*4dd0*/  IMAD.SHL.U32 R8, R15, 0x4, RZ ;  /* 0x000000040f087824 */ /* 0x000fe200078e00ff */
[----:B------:R-:W-:Y:S01]  /*4de0*/  LDS R16, [R12+0x4] ;  /* 0x000004000c107984 */ /* 0x000fe20000000800 */
[----:B------:R-:W-:Y:S01]  /*4df0*/  VIADD R10, R10, 0xbc0 ;  /* 0x00000bc00a0a7836 */ /* 0x000fe20000000000 */
[----:B------:R-:W0:Y:S01]  /*4e00*/  LDCU UR4, c[0x0][0x3a0] ;  /* 0x00007400ff0477ac */ /* 0x000e220008000800 */
[----:B------:R-:W-:Y:S02]  /*4e10*/  LOP3.LUT R21, R4, 0xff, RZ, 0xc0, !PT ;  /* 0x000000ff04157812 */ /* 0x000fe400078ec0ff */
[----:B------:R-:W1:Y:S01]  /*4e20*/  LDC R8, c[0x3][R8] ;  /* 0x00c0000008087b82 */ /* 0x000e620000000800 */
[----:B------:R-:W-:Y:S02]  /*4e30*/  LEA R19, R19, R10, 0x18 ;  /* 0x0000000a13137211 */ /* 0x000fe400078ec0ff */
[----:B------:R-:W-:-:S05]  /*4e40*/  IADD3 R0, P1, PT, R0, 0x1, RZ ;  /* 0x0000000100007810 */ /* 0x000fca0007f3e0ff */
[----:B------:R-:W-:Y:S02]  /*4e50*/  IMAD.X R5, RZ, RZ, R5, P1 ;  /* 0x000000ffff057224 */ /* 0x000fe400008e0605 */
[----:B-1----:R-:W-:-:S04]  /*4e60*/  IMAD.IADD R9, R7, 0x1, R8 ;  /* 0x0000000107097824 */ /* 0x002fc800078e0208 */
[----:B------:R-:W-:-:S06]  /*4e70*/  IMAD.IADD R6, R14, 0x1, R9 ;  /* 0x000000010e067824 */ /* 0x000fcc00078e0209 */
[----:B------:R-:W1:Y:S02]  /*4e80*/  LDS.U8 R6, [R6] ;  /* 0x0000000006067984 */ /* 0x000e640000000000 */
[----:B-1----:R-:W-:-:S04]  /*4e90*/  IMAD R10, R6, 0x40, R19 ;  /* 0x00000040060a7824 */ /* 0x002fc800078e0213 */
[----:B------:R-:W-:-:S04]  /*4ea0*/  IMAD R10, R9, 0x4, R10 ;  /* 0x00000004090a7824 */ /* 0x000fc800078e020a */
[----:B------:R-:W-:Y:S02]  /*4eb0*/  IMAD.IADD R15, R15, 0x1, R10 ;  /* 0x000000010f0f7824 */ /* 0x000fe400078e020a */
[----:B------:R-:W-:Y:S04]  /*4ec0*/  LDS.U8 R10, [R14+0x11] ;  /* 0x000011000e0a7984 */ /* 0x000fe80000000000 */
[----:B------:R-:W1:Y:S02]  /*4ed0*/  LDS.S8 R15, [R15] ;  /* 0x000000000f0f7984 */ /* 0x000e640000000200 */
[----:B-1----:R-:W-:-:S05]  /*4ee0*/  IMAD.IADD R19, R10, 0x1, R15 ;  /* 0x000000010a137824 */ /* 0x002fca00078e020f */
[----:B------:R-:W-:-:S05]  /*4ef0*/  IADD3 R16, PT, PT, R19, R21, R16 ;  /* 0x0000001513107210 */ /* 0x000fca0007ffe010 */
[----:B------:R-:W-:-:S05]  /*4f00*/  VIADD R16, R16, 0x1 ;  /* 0x0000000110107836 */ /* 0x000fca0000000000 */
[----:B0-----:R-:W-:-:S13]  /*4f10*/  ISETP.GT.U32.AND P0, PT, R16, UR4, PT ;  /* 0x0000000410007c0c */ /* 0x001fda000bf04070 */
[----:B------:R-:W-:Y:S05]  /*4f20*/  @P0 BRA `(.L_x_43) ;  /* 0x00000000002c0947 */ /* 0x000fea0003800000 */
[----:B------:R-:W-:Y:S01]  /*4f30*/  IMAD.IADD R7, R14, 0x1, R7 ;  /* 0x000000010e077824 */ /* 0x000fe200078e0207 */
[----:B------:R-:W-:Y:S01]  /*4f40*/  STS.U8 [R14+0x11], R19 ;  /* 0x000011130e007388 */ /* 0x000fe20000000000 */
[----:B------:R-:W-:Y:S02]  /*4f50*/  IMAD.IADD R2, R12, 0x1, R21 ;  /* 0x000000010c027824 */ /* 0x000fe400078e0215 */
[----:B------:R-:W-:Y:S01]  /*4f60*/  VIADD R15, R4, 0x1 ;  /* 0x00000001040f7836 */ /* 0x000fe20000000000 */
[----:B------:R-:W-:Y:S04]  /*4f70*/  STS.U8 [R7], R6 ;  /* 0x0000000607007388 */ /* 0x000fe80000000000 */
[----:B------:R-:W-:Y:S01]  /*4f80*/  STS.U8 [R14+0x10], R9 ;  /* 0x000010090e007388 */ /* 0x000fe20000000000 */
[----:B------:R-:W-:-:S03]  /*4f90*/  PRMT R4, R15, 0x7610, R4 ;  /* 0x000076100f047816 */ /* 0x000fc60000000004 */
[----:B------:R0:W-:Y:S04]  /*4fa0*/  STS.U8 [R2+0xc], R17 ;  /* 0x00000c1102007388 */ /* 0x0001e80000000000 */
[----:B------:R1:W-:Y:S01]  /*4fb0*/  STS.U8 [R12], R15 ;  /* 0x0000000f0c007388 */ /* 0x0003e20000000000 */
[----:B0-----:R-:W-:Y:S01]  /*4fc0*/  PRMT R17, RZ, 0x7610, R17 ;  /* 0x00007610ff117816 */ /* 0x001fe20000000011 */
[----:B------:R-:W-:Y:S06]  /*4fd0*/  BRA `(.L_x_44) ;  /* 0x0000000000ac7947 */ /* 0x000fec0003800000 */
.L_x_43:
[----:B------:R-:W-:-:S05]  /*4fe0*/  VIADD R17, R17, 0x1 ;  /* 0x0000000111117836 */ /* 0x000fca0000000000 */
[----:B------:R-:W-:-:S04]  /*4ff0*/  LOP3.LUT R6, R17, 0xff, RZ, 0xc0, !PT ;  /* 0x000000ff11067812 */ /* 0x000fc800078ec0ff */
[----:B------:R-:W-:-:S13]  /*5000*/  ISETP.NE.AND P0, PT, R6, 0x4, PT ;  /* 0x000000040600780c */ /* 0x000fda0003f05270 */
[----:B------:R-:W-:Y:S05]  /*5010*/  @P0 BRA `(.L_x_44) ;  /* 0x00000000009c0947 */ /* 0x000fea0003800000 */
[----:B------:R-:W0:Y:S01]  /*5020*/  S2R R7, SR_CgaCtaId ;  /* 0x0000000000077919 */ /* 0x000e220000008800 */
[----:B------:R-:W-:-:S05]  /*5030*/  MOV R6, 0x400 ;  /* 0x0000040000067802 */ /* 0x000fca0000000f00 */
[----:B------:R-:W-:-:S05]  /*5040*/  VIADD R6, R6, 0xbc0 ;  /* 0x00000bc006067836 */ /* 0x000fca0000000000 */
[----:B0-----:R-:W-:-:S07]  /*5050*/  LEA R6, R7, R6, 0x18 ;  /* 0x0000000607067211 */ /* 0x001fce00078ec0ff */
.L_x_46:
[----:B------:R-:W-:-:S04]  /*5060*/  LOP3.LUT R7, R4, 0xff, RZ, 0xc0, !PT ;  /* 0x000000ff04077812 */ /* 0x000fc800078ec0ff */
[----:B------:R-:W-:-:S13]  /*5070*/  ISETP.GT.U32.AND P0, PT, R7, R2, PT ;  /* 0x000000020700720c */ /* 0x000fda0003f04070 */
[----:B------:R-:W-:Y:S05]  /*5080*/  @!P0 BRA `(.L_x_45) ;  /* 0x0000000000948947 */ /* 0x000fea0003800000 */
[----:B------:R-:W-:-:S05]  /*5090*/  VIADD R7, R4, 0xffffffff ;  /* 0xffffffff04077836 */ /* 0x000fca0000000000 */
[----:B------:R-:W-:Y:S01]  /*50a0*/  LOP3.LUT R9, R7, 0xff, RZ, 0xc0, !PT ;  /* 0x000000ff07097812 */ /* 0x000fe200078ec0ff */
[----:B------:R-:W-:Y:S04]  /*50b0*/  STS.U8 [R12], R7 ;  /* 0x000000070c007388 */ /* 0x000fe80000000000 */
[----:B------:R-:W-:Y:S02]  /*50c0*/  IMAD.IADD R4, R12, 0x1, R9 ;  /* 0x000000010c047824 */ /* 0x000fe400078e0209 */
[----:B------:R-:W-:Y:S04]  /*50d0*/  LDS.U8 R9, [R14+0x10] ;  /* 0x000010000e097984 */ /* 0x000fe80000000000 */
[----:B------:R-:W0:Y:S02]  /*50e0*/  LDS.U8 R4, [R4+0xc] ;  /* 0x00000c0004047984 */ /* 0x000e240000000000 */
[----:B0-----:R-:W-:-:S05]  /*50f0*/  IMAD.MOV R8, RZ, RZ, -R4 ;  /* 0x000000ffff087224 */ /* 0x001fca00078e0a04 */
[----:B------:R-:W-:-:S05]  /*5100*/  PRMT R8, R8, 0x7710, RZ ;  /* 0x0000771008087816 */ /* 0x000fca00000000ff */
[----:B------:R-:W-:-:S05]  /*5110*/  VIADD R8, R8, 0x3 ;  /* 0x0000000308087836 */ /* 0x000fca0000000000 */
[----:B------:R-:W-:-:S04]  /*5120*/  LOP3.LUT R8, R8, 0xffff, RZ, 0xc0, !PT ;  /* 0x0000ffff08087812 */ /* 0x000fc800078ec0ff */
[----:B------:R-:W-:-:S05]  /*5130*/  PRMT R8, R8, 0x8880, RZ ;  /* 0x0000888008087816 */ /* 0x000fca00000000ff */
[----:B------:R-:W-:-:S06]  /*5140*/  IMAD.SHL.U32 R10, R8, 0x4, RZ ;  /* 0x00000004080a7824 */ /* 0x000fcc00078e00ff */
[----:B------:R-:W0:Y:S02]  /*5150*/  LDC R10, c[0x3][R10] ;  /* 0x00c000000a0a7b82 */ /* 0x000e240000000800 */
[----:B0-----:R-:W-:-:S04]  /*5160*/  IMAD.IADD R15, R9, 0x1, R10 ;  /* 0x00000001090f7824 */ /* 0x001fc800078e020a */
[----:B------:R-:W-:-:S05]  /*5170*/  IMAD.IADD R16, R14, 0x1, R15 ;  /* 0x000000010e107824 */ /* 0x000fca00078e020f */
[----:B------:R-:W0:Y:S02]  /*5180*/  LDS.U8 R17, [R16] ;  /* 0x0000000010117984 */ /* 0x000e240000000000 */
[----:B0-----:R-:W-:-:S04]  /*5190*/  IMAD R18, R17, 0x40, R6 ;  /* 0x0000004011127824 */ /* 0x001fc800078e0206 */
[----:B------:R-:W-:-:S04]  /*51a0*/  IMAD R19, R15, 0x4, R18 ;  /* 0x000000040f137824 */ /* 0x000fc800078e0212 */
[----:B------:R-:W-:Y:S02]  /*51b0*/  IMAD.IADD R19, R8, 0x1, R19 ;  /* 0x0000000108137824 */ /* 0x000fe400078e0213 */
[----:B------:R-:W-:Y:S04]  /*51c0*/  LDS.U8 R8, [R14+0x11] ;  /* 0x000011000e087984 */ /* 0x000fe80000000000 */
[----:B------:R-:W0:Y:S02]  /*51d0*/  LDS.U8 R19, [R19] ;  /* 0x0000000013137984 */ /* 0x000e240000000000 */
[----:B0-----:R-:W-:Y:S02]  /*51e0*/  IMAD.IADD R21, R19, 0x1, R8 ;  /* 0x0000000113157824 */ /* 0x001fe400078e0208 */
[----:B------:R-:W-:-:S02]  /*51f0*/  IMAD.IADD R8, R14, 0x1, R9 ;  /* 0x000000010e087824 */ /* 0x000fc400078e0209 */
[----:B------:R-:W-:Y:S01]  /*5200*/  VIADD R9, R4, 0x1 ;  /* 0x0000000104097836 */ /* 0x000fe20000000000 */
[----:B------:R0:W-:Y:S04]  /*5210*/  STS.U8 [R14+0x11], R21 ;  /* 0x000011150e007388 */ /* 0x0001e80000000000 */
[----:B------:R0:W-:Y:S01]  /*5220*/  STS.U8 [R8], R17 ;  /* 0x0000001108007388 */ /* 0x0001e20000000000 */
[----:B------:R-:W-:-:S03]  /*5230*/  LOP3.LUT R4, R9, 0xff, RZ, 0xc0, !PT ;  /* 0x000000ff09047812 */ /* 0x000fc600078ec0ff */
[----:B------:R0:W-:Y:S01]  /*5240*/  STS.U8 [R14+0x10], R15 ;  /* 0x0000100f0e007388 */ /* 0x0001e20000000000 */
[----:B------:R-:W-:Y:S02]  /*5250*/  ISETP.NE.AND P0, PT, R4, 0x4, PT ;  /* 0x000000040400780c */ /* 0x000fe40003f05270 */
[----:B------:R-:W-:-:S11]  /*5260*/  PRMT R4, R7, 0x7610, R4 ;  /* 0x0000761007047816 */ /* 0x000fd60000000004 */
[----:B0-----:R-:W-:Y:S05]  /*5270*/  @!P0 BRA `(.L_x_46) ;  /* 0xfffffffc00788947 */ /* 0x001fea000383ffff */
[----:B------:R-:W-:-:S07]  /*5280*/  PRMT R17, R9, 0x7610, R17 ;  /* 0x0000761009117816 */ /* 0x000fce0000000011 */
.L_x_44:
[----:B------:R-:W0:Y:S02]  /*5290*/  LDS.U8 R2, [R14+0x11] ;  /* 0x000011000e027984 */ /* 0x000e240000000000 */
[----:B0-----:R-:W-:-:S13]  /*52a0*/  ISETP.NE.AND P0, PT, R2, RZ, PT ;  /* 0x000000ff0200720c */ /* 0x001fda0003f05270 */
[----:B------:R-:W-:Y:S05]  /*52b0*/  @!P0 BREAK.RELIABLE B1 ;  /* 0x0000000000018942 */ /* 0x000fea0003800100 */
[----:B------:R-:W-:Y:S05]  /*52c0*/  @P0 BRA `(.L_x_47) ;  /* 0xfffffff8003c0947 */ /* 0x000fea000383ffff */
[----:B------:R-:W-:Y:S05]  /*52d0*/  BRA `(.L_x_39) ;  /* 0x00000038003c7947 */ /* 0x000fea0003800000 */
.L_x_45:
[----:B------:R-:W-:Y:S05]  /*52e0*/  BSYNC.RELIABLE B1 ;  /* 0x0000000000017941 */ /* 0x000fea0003800100 */
.L_x_40:
[----:B------:R-:W-:Y:S01]  /*52f0*/  IMAD.MOV.U32 R9, RZ, RZ, R5 ;  /* 0x000000ffff097224 */ /* 0x000fe200078e0005 */
[----:B------:R-:W0:Y:S01]  /*5300*/  LDC.64 R6, c[0x0][0x398] ;  /* 0x0000e600ff067b82 */ /* 0x000e220000000a00 */
[----:B------:R-:W1:Y:S01]  /*5310*/  S2R R5, SR_LANEID ;  /* 0x0000000000057919 */ /* 0x000e620000000000 */
[----:B------:R-:W-:Y:S01]  /*5320*/  IMAD.MOV.U32 R8, RZ, RZ, R0 ;  /* 0x000000ffff087224 */ /* 0x000fe200078e0000 */
[----:B------:R-:W2:Y:S01]  /*5330*/  S2R R2, SR_CgaCtaId ;  /* 0x0000000000027919 */ /* 0x000ea20000008800 */
[----:B------:R-:W-:Y:S02]  /*5340*/  VOTEU.ANY UR4, UPT, PT ;  /* 0x0000000000047886 */ /* 0x000fe400038e0100 */
[----:B------:R-:W1:Y:S08]  /*5350*/  FLO.U32 R10, UR4 ;  /* 0x00000004000a7d00 */ /* 0x000e7000080e0000 */
[----:B------:R-:W3:Y:S01]  /*5360*/  POPC R15, UR4 ;  /* 0x00000004000f7d09 */ /* 0x000ee20008000000 */
[----:B0-----:R-:W-:Y:S01]  /*5370*/  IMAD.WIDE R6, R13, 0x18, R6 ;  /* 0x000000180d067825 */ /* 0x001fe200078e0206 */
[----:B------:R-:W0:Y:S04]  /*5380*/  S2UR UR5, SR_CTAID.X ;  /* 0x00000000000579c3 */ /* 0x000e280000002500 */
[----:B------:R0:W-:Y:S01]  /*5390*/  REDG.E.ADD.64.STRONG.GPU desc[UR6][R6.64+0x8], R8 ;  /* 0x000008080600798e */ /* 0x0001e2000c12e506 */
[----:B------:R-:W-:Y:S01]  /*53a0*/  BSSY B1, `(.L_x_48) ;  /* 0x0000381000017945 */ /* 0x000fe20003800000 */
[----:B-1----:R-:W-:-:S02]  /*53b0*/  ISETP.EQ.U32.AND P0, PT, R10, R5, PT ;  /* 0x000000050a00720c */ /* 0x002fc40003f02070 */
[----:B------:R-:W0:Y:S01]  /*53c0*/  LDC R4, c[0x0][0x360] ;  /* 0x0000d800ff047b82 */ /* 0x000e220000000800 */
[----:B------:R-:W-:-:S05]  /*53d0*/  MOV R5, 0x400 ;  /* 0x0000040000057802 */ /* 0x000fca0000000f00 */
[----:B------:R-:W-:-:S05]  /*53e0*/  VIADD R13, R5, 0x1000 ;  /* 0x00001000050d7836 */ /* 0x000fca0000000000 */
[----:B--2---:R-:W-:Y:S02]  /*53f0*/  LEA R0, R2, R13, 0x18 ;  /* 0x0000000d02007211 */ /* 0x004fe400078ec0ff */
[----:B------:R-:W1:Y:S03]  /*5400*/  S2R R13, SR_LTMASK ;  /* 0x00000000000d7919 */ /* 0x000e660000003900 */
[----:B---3--:R-:W2:Y:S01]  /*5410*/  @P0 ATOMS.ADD R15, [R0], R15 ;  /* 0x0000000f000f038c */ /* 0x008ea20000000000 */
[----:B0-----:R-:W-:-:S05]  /*5420*/  IMAD R9, R4, UR5, R3 ;  /* 0x0000000504097c24 */ /* 0x001fca000f8e0203 */
[----:B------:R-:W-:Y:S04]  /*5430*/  STG.E desc[UR6][R6.64+0x10], R9 ;  /* 0x0000100906007986 */ /* 0x000fe8000c101906 */
[----:B--2---:R-:W0:Y:S01]  /*5440*/  SHFL.IDX PT, R10, R15, R10, 0x1f ;  /* 0x00001f0a0f0a7589 */ /* 0x004e2200000e0000 */
[----:B-1----:R-:W-:-:S04]  /*5450*/  LOP3.LUT R8, R13, UR4, RZ, 0xc0, !PT ;  /* 0x000000040d087c12 */ /* 0x002fc8000f8ec0ff */
[----:B------:R-:W0:Y:S02]  /*5460*/  POPC R13, R8 ;  /* 0x00000008000d7309 */ /* 0x000e240000000000 */
[----:B0-----:R-:W-:-:S05]  /*5470*/  IMAD.IADD R13, R10, 0x1, R13 ;  /* 0x000000010a0d7824 */ /* 0x001fca00078e020d */
[----:B------:R-:W-:-:S13]  /*5480*/  ISETP.GE.AND P0, PT, R13, R11, PT ;  /* 0x0000000b0d00720c */ /* 0x000fda0003f06270 */
[----:B------:R-:W-:Y:S05]  /*5490*/  @!P0 BRA `(.L_x_49) ;  /* 0x0000002000948947 */ /* 0x000fea0003800000 */
[----:B------:R-:W-:Y:S02]  /*54a0*/  VIADD R7, R5, 0x1004 ;  /* 0x0000100405077836 */ /* 0x000fe40000000000 */
[C---:B------:R-:W-:Y:S02]  /*54b0*/  VIADD R4, R3.reuse, 0x1 ;  /* 0x0000000103047836 */ /* 0x040fe40000000000 */
[----:B------:R-:W-:Y:S01]  /*54c0*/  IMAD.MOV.U32 R9, RZ, RZ, 0x2 ;  /* 0x00000002ff097424 */ /* 0x000fe200078e00ff */
[----:B------:R-:W-:Y:S01]  /*54d0*/  LEA R0, R2, R7, 0x18 ;  /* 0x0000000702007211 */ /* 0x000fe200078ec0ff */
[----:B------:R-:W-:Y:S01]  /*54e0*/  IMAD.MOV.U32 R17, RZ, RZ, 0x1 ;  /* 0x00000001ff117424 */ /* 0x000fe200078e00ff */
[----:B------:R-:W-:Y:S01]  /*54f0*/  LOP3.LUT R7, R4, 0x1f, RZ, 0xc0, !PT ;  /* 0x0000001f04077812 */ /* 0x000fe200078ec0ff */
[----:B------:R-:W-:Y:S02]  /*5500*/  IMAD.MOV.U32 R16, RZ, RZ, RZ ;  /* 0x000000ffff107224 */ /* 0x000fe400078e00ff */
[----:B------:R-:W-:-:S02]  /*5510*/  IMAD R6, R3, 0x4, R0 ;  /* 0x0000000403067824 */ /* 0x000fc400078e0200 */
[----:B------:R-:W-:-:S03]  /*5520*/  IMAD R15, R7, 0x4, R0 ;  /* 0x00000004070f7824 */ /* 0x000fc600078e0200 */
[----:B------:R-:W-:Y:S04]  /*5530*/  STS [R6], R9 ;  /* 0x0000000906007388 */ /* 0x000fe80000000800 */
[----:B------:R-:W0:Y:S02]  /*5540*/  ATOMS.CAS R4, [R15], R16, R17 ;  /* 0x000000100f04738d */ /* 0x000e240000000011 */
[----:B0-----:R-:W-:-:S13]  /*5550*/  LOP3.LUT P0, RZ, R4, 0xff, RZ, 0xc0, !PT ;  /* 0x000000ff04ff7812 */ /* 0x001fda000780c0ff */
[----:B------:R-:W-:Y:S05]  /*5560*/  @P0 EXIT ;  /* 0x000000000000094d */ /* 0x000fea0003800000 */
[----:B------:R-:W-:Y:S01]  /*5570*/  BSSY B2, `(.L_x_50) ;  /* 0x0000019000027945 */ /* 0x000fe20003800000 */
[----:B------:R-:W-:Y:S01]  /*5580*/  LEA R6, R2, R5, 0x18 ;  /* 0x0000000502067211 */ /* 0x000fe200078ec0ff */
[----:B------:R-:W-:-:S07]  /*5590*/  IMAD.MOV.U32 R5, RZ, RZ, 0x1 ;  /* 0x00000001ff057424 */ /* 0x000fce00078e00ff */
.L_x_52:
        /* <DEDUP_REMOVED lines=22> */
.L_x_51:
[----:B------:R-:W-:Y:S05]  /*5700*/  BSYNC B2 ;  /* 0x0000000000027941 */ /* 0x000fea0003800000 */
.L_x_50:
[----:B------:R-:W0:Y:S01]  /*5710*/  LDS R19, [R16+0x8] ;  /* 0x0000080010137984 */ /* 0x000e220000000800 */
[----:B------:R-:W0:Y:S02]  /*5720*/  LDC.64 R6, c[0x0][0x380] ;  /* 0x0000e000ff067b82 */ /* 0x000e240000000a00 */
[----:B0-----:R-:W-:-:S05]  /*5730*/  IMAD.WIDE R6, R19, 0x18, R6 ;  /* 0x0000001813067825 */ /* 0x001fca00078e0206 */
[----:B------:R-:W2:Y:S04]  /*5740*/  LDG.E R2, desc[UR6][R6.64] ;  /* 0x0000000606027981 */ /* 0x000ea8000c1e1900 */
[----:B------:R-:W3:Y:S04]  /*5750*/  LDG.E R5, desc[UR6][R6.64+0x4] ;  /* 0x0000040606057981 */ /* 0x000ee8000c1e1900 */
[----:B------:R-:W4:Y:S04]  /*5760*/  LDG.E R23, desc[UR6][R6.64+0x8] ;  /* 0x0000080606177981 */ /* 0x000f28000c1e1900 */
[----:B------:R-:W5:Y:S04]  /*5770*/  LDG.E R20, desc[UR6][R6.64+0xc] ;  /* 0x00000c0606147981 */ /* 0x000f68000c1e1900 */
[----:B------:R-:W5:Y:S04]  /*5780*/  LDG.E.U8 R29, desc[UR6][R6.64+0x14] ;  /* 0x00001406061d7981 */ /* 0x000f68000c1e1100 */
[----:B------:R0:W5:Y:S01]  /*5790*/  LDG.E R18, desc[UR6][R6.64+0x10] ;  /* 0x0000100606127981 */ /* 0x000162000c1e1900 */
        /* <DEDUP_REMOVED lines=10> */
[C---:B------:R-:W-:Y:S01]  /*5840*/  IMAD.IADD R24, R1.reuse, 0x1, R0 ;  /* 0x0000000101187824 */ /* 0x040fe200078e0200 */
[----:B------:R-:W-:Y:S02]  /*5850*/  LOP3.LUT R0, R10, 0xff, RZ, 0xc0, !PT ;  /* 0x000000ff0a007812 */ /* 0x000fe400078ec0ff */
[----:B------:R-:W-:Y:S01]  /*5860*/  PRMT R2, R2, 0x7773, RZ ;  /* 0x0000777302027816 */ /* 0x000fe200000000ff */
[----:B------:R-:W-:Y:S01]  /*5870*/  IMAD.IADD R27, R1, 0x1, R4 ;  /* 0x00000001011b7824 */ /* 0x000fe200078e0204 */
[----:B---3--:R-:W-:Y:S01]  /*5880*/  PRMT R4, R5, 0x7770, RZ ;  /* 0x0000777005047816 */ /* 0x008fe200000000ff */
[----:B------:R-:W-:Y:S01]  /*5890*/  IMAD.IADD R21, R1, 0x1, R0 ;  /* 0x0000000101157824 */ /* 0x000fe200078e0200 */
[----:B------:R-:W-:Y:S01]  /*58a0*/  STL.U8 [R24], RZ ;  /* 0x000000ff18007387 */ /* 0x000fe20000100000 */
[----:B------:R-:W-:-:S03]  /*58b0*/  LOP3.LUT R0, R2, 0xff, RZ, 0xc0, !PT ;  /* 0x000000ff02007812 */ /* 0x000fc600078ec0ff */
[----:B------:R1:W-:Y:S01]  /*58c0*/  STL.U8 [R24+0x10], RZ ;  /* 0x000010ff18007387 */ /* 0x0003e20000100000 */
[C---:B0-----:R-:W-:Y:S02]  /*58d0*/  PRMT R6, R5.reuse, 0x7771, RZ ;  /* 0x0000777105067816 */ /* 0x041fe400000000ff */
[----:B------:R-:W-:Y:S01]  /*58e0*/  PRMT R7, R5, 0x7772, RZ ;  /* 0x0000777205077816 */ /* 0x000fe200000000ff */
[----:B------:R-:W-:Y:S01]  /*58f0*/  IMAD.IADD R25, R1, 0x1, R0 ;  /* 0x0000000101197824 */ /* 0x000fe200078e0200 */
[----:B-1----:R-:W-:Y:S02]  /*5900*/  LOP3.LUT R24, R4, 0xff, RZ, 0xc0, !PT ;  /* 0x000000ff04187812 */ /* 0x002fe400078ec0ff */
[----:B------:R-:W-:-:S03]  /*5910*/  LOP3.LUT R0, R6, 0xff, RZ, 0xc0, !PT ;  /* 0x000000ff06007812 */ /* 0x000fc600078ec0ff */
[----:B------:R-:W-:Y:S01]  /*5920*/  IMAD.IADD R26, R1, 0x1, R24 ;  /* 0x00000001011a7824 */ /* 0x000fe200078e0218 */
[----:B------:R-:W-:Y:S02]  /*5930*/  LOP3.LUT R24, R7, 0xff, RZ, 0xc0, !PT ;  /* 0x000000ff07187812 */ /* 0x000fe400078ec0ff */
[----:B------:R-:W-:Y:S01]  /*5940*/  PRMT R5, R5, 0x7773, RZ ;  /* 0x0000777305057816 */ /* 0x000fe200000000ff */
[----:B------:R-:W-:Y:S04]  /*5950*/  STL.U8 [R21], R8 ;  /* 0x0000000815007387 */ /* 0x000fe80000100000 */
[----:B------:R0:W-:Y:S04]  /*5960*/  STL.U8 [R21+0x10], RZ ;  /* 0x000010ff15007387 */ /* 0x0001e80000100000 */
[----:B------:R-:W-:Y:S04]  /*5970*/  STL.U8 [R27], R22 ;  /* 0x000000161b007387 */ /* 0x000fe80000100000 */
[----:B------:R1:W-:Y:S01]  /*5980*/  STL.U8 [R27+0x10], RZ ;  /* 0x000010ff1b007387 */ /* 0x0003e20000100000 */
[----:B0-----:R-:W-:Y:S01]  /*5990*/  IMAD.IADD R21, R1, 0x1, R0 ;  /* 0x0000000101157824 */ /* 0x001fe200078e0200 */
[----:B------:R-:W-:-:S02]  /*59a0*/  LOP3.LUT R0, R5, 0xff, RZ, 0xc0, !PT ;  /* 0x000000ff05007812 */ /* 0x000fc400078ec0ff */
[----:B------:R-:W-:Y:S04]  /*59b0*/  STL.U8 [R25], R19 ;  /* 0x0000001319007387 */ /* 0x000fe80000100000 */
[----:B------:R0:W-:Y:S01]  /*59c0*/  STL.U8 [R25+0x10], RZ ;  /* 0x000010ff19007387 */ /* 0x0001e20000100000 */
[----:B-1----:R-:W-:Y:S01]  /*59d0*/  IMAD.IADD R27, R1, 0x1, R24 ;  /* 0x00000001011b7824 */ /* 0x002fe200078e0218 */
[----:B----4-:R-:W-:Y:S02]  /*59e0*/  PRMT R24, R23, 0x7770, RZ ;  /* 0x0000777017187816 */ /* 0x010fe400000000ff */
[----:B------:R-:W-:Y:S04]  /*59f0*/  STL.U8 [R26], RZ ;  /* 0x000000ff1a007387 */ /* 0x000fe80000100000 */
[----:B------:R1:W-:Y:S01]  /*5a00*/  STL.U8 [R26+0x10], R8 ;  /* 0x000010081a007387 */ /* 0x0003e20000100000 */
[----:B0-----:R-:W-:-:S03]  /*5a10*/  IMAD.IADD R25, R1, 0x1, R0 ;  /* 0x0000000101197824 */ /* 0x001fc600078e0200 */
[----:B------:R-:W-:Y:S04]  /*5a20*/  STL.U8 [R21], R8 ;  /* 0x0000000815007387 */ /* 0x000fe80000100000 */
[----:B------:R0:W-:Y:S01]  /*5a30*/  STL.U8 [R21+0x10], R8 ;  /* 0x0000100815007387 */ /* 0x0001e20000100000 */
[----:B-1----:R-:W-:-:S04]  /*5a40*/  PRMT R26, R23, 0x7771, RZ ;  /* 0x00007771171a7816 */ /* 0x002fc800000000ff */
[----:B------:R-:W-:Y:S02]  /*5a50*/  LOP3.LUT R0, R26, 0xff, RZ, 0xc0, !PT ;  /* 0x000000ff1a007812 */ /* 0x000fe400078ec0ff */
[----:B0-----:R-:W-:Y:S01]  /*5a60*/  LOP3.LUT R21, R24, 0xff, RZ, 0xc0, !PT ;  /* 0x000000ff18157812 */ /* 0x001fe200078ec0ff */
[----:B------:R-:W-:Y:S04]  /*5a70*/  STL.U8 [R27], R22 ;  /* 0x000000161b007387 */ /* 0x000fe80000100000 */
[----:B------:R0:W-:Y:S04]  /*5a80*/  STL.U8 [R27+0x10], R8 ;  /* 0x000010081b007387 */ /* 0x0001e80000100000 */
[----:B------:R-:W-:Y:S01]  /*5a90*/  STL.U8 [R25], R19 ;  /* 0x0000001319007387 */ /* 0x000fe20000100000 */
[----:B0-----:R-:W-:-:S02]  /*5aa0*/  IMAD.IADD R27, R1, 0x1, R21 ;  /* 0x00000001011b7824 */ /* 0x001fc400078e0215 */
[----:B------:R-:W-:Y:S01]  /*5ab0*/  IMAD.IADD R21, R1, 0x1, R0 ;  /* 0x0000000101157824 */ /* 0x000fe200078e0200 */
[----:B------:R-:W-:Y:S04]  /*5ac0*/  STL.U8 [R25+0x10], R8 ;  /* 0x0000100819007387 */ /* 0x000fe80000100000 */
[----:B------:R-:W-:Y:S04]  /*5ad0*/  STL.U8 [R27], RZ ;  /* 0x000000ff1b007387 */ /* 0x000fe80000100000 */
[----:B------:R-:W-:Y:S04]  /*5ae0*/  STL.U8 [R27+0x10], R22 ;  /* 0x000010161b007387 */ /* 0x000fe80000100000 */
[----:B------:R-:W-:Y:S04]  /*5af0*/  STL.U8 [R21], R8 ;  /* 0x0000000815007387 */ /* 0x000fe80000100000 */
[----:B------:R0:W-:Y:S02]  /*5b00*/  STL.U8 [R21+0x10], R22 ;  /* 0x0000101615007387 */ /* 0x0001e40000100000 */
[----:B0-----:R-:W-:-:S04]  /*5b10*/  PRMT R21, R23, 0x7772, RZ ;  /* 0x0000777217157816 */ /* 0x001fc800000000ff */
[----:B------:R-:W-:Y:S02]  /*5b20*/  LOP3.LUT R0, R21, 0xff, RZ, 0xc0, !PT ;  /* 0x000000ff15007812 */ /* 0x000fe400078ec0ff */
[----:B------:R-:W-:-:S03]  /*5b30*/  PRMT R23, R23, 0x7773, RZ ;  /* 0x0000777317177816 */ /* 0x000fc600000000ff */
[----:B------:R-:W-:Y:S01]  /*5b40*/  IMAD.IADD R25, R1, 0x1, R0 ;  /* 0x0000000101197824 */ /* 0x000fe200078e0200 */
[----:B------:R-:W-:-:S04]  /*5b50*/  LOP3.LUT R0, R23, 0xff, RZ, 0xc0, !PT ;  /* 0x000000ff17007812 */ /* 0x000fc800078ec0ff */
[----:B------:R-:W-:Y:S04]  /*5b60*/  STL.U8 [R25], R22 ;  /* 0x0000001619007387 */ /* 0x000fe80000100000 */
[----:B------:R5:W-:Y:S01]  /*5b70*/  STL.U8 [R25+0x10], R22 ;  /* 0x0000101619007387 */ /* 0x000be20000100000 */
[----:B------:R-:W-:Y:S01]  /*5b80*/  IMAD.IADD R27, R1, 0x1, R0 ;  /* 0x00000001011b7824 */ /* 0x000fe200078e0200 */
[----:B-----5:R-:W-:-:S04]  /*5b90*/  PRMT R25, R20, 0x7770, RZ ;  /* 0x0000777014197816 */ /* 0x020fc800000000ff */
[----:B------:R-:W-:Y:S01]  /*5ba0*/  LOP3.LUT R0, R25, 0xff, RZ, 0xc0, !PT ;  /* 0x000000ff19007812 */ /* 0x000fe200078ec0ff */
[----:B------:R-:W-:Y:S04]  /*5bb0*/  STL.U8 [R27], R19 ;  /* 0x000000131b007387 */ /* 0x000fe80000100000 */
[----:B------:R-:W-:Y:S01]  /*5bc0*/  IMAD.IADD R0, R1, 0x1, R0 ;  /* 0x0000000101007824 */ /* 0x000fe200078e0200 */
[----:B------:R0:W-:Y:S04]  /*5bd0*/  STL.U8 [R27+0x10], R22 ;  /* 0x000010161b007387 */ /* 0x0001e80000100000 */
[----:B------:R-:W-:Y:S01]  /*5be0*/  STL.U8 [R0], RZ ;  /* 0x000000ff00007387 */ /* 0x000fe20000100000 */
[----:B0-----:R-:W-:-:S03]  /*5bf0*/  PRMT R27, R20, 0x7771, RZ ;  /* 0x00007771141b7816 */ /* 0x001fc600000000ff */
[----:B------:R0:W-:Y:S01]  /*5c00*/  STL.U8 [R0+0x10], R19 ;  /* 0x0000101300007387 */ /* 0x0001e20000100000 */
[----:B------:R-:W-:-:S03]  /*5c10*/  ISETP.NE.AND P4, PT, R28, RZ, PT ;  /* 0x000000ff1c00720c */ /* 0x000fc60003f85270 */
[----:B------:R1:W-:Y:S01]  /*5c20*/  STS.U8 [R12+0x2], R29 ;  /* 0x0000021d0c007388 */ /* 0x0003e20000000000 */
[----:B0-----:R-:W-:-:S03]  /*5c30*/  LOP3.LUT R0, R27, 0xff, RZ, 0xc0, !PT ;  /* 0x000000ff1b007812 */ /* 0x001fc600078ec0ff */
[----:B------:R-:W-:Y:S01]  /*5c40*/  STS [R12+0x4], R18 ;  /* 0x000004120c007388 */ /* 0x000fe20000000800 */
[----:B-1----:R-:W-:-:S03]  /*5c50*/  PRMT R29, R20, 0x7772, RZ ;  /* 0x00007772141d7816 */ /* 0x002fc600000000ff */
        /* <DEDUP_REMOVED lines=253> */
[----:B0-----:R-:W-:Y:S01]  /*6c30*/  LOP3.LUT R8, R17, 0x3, RZ, 0xc0, !PT ;  /* 0x0000000311087812 */ /* 0x001fe200078ec0ff */
[----:B------:R-:W-:-:S10]  /*6c40*/  IMAD.MOV.U32 R2, RZ, RZ, RZ ;  /* 0x000000ffff027224 */ /* 0x000fd400078e00ff */
[----:B------:R-:W-:Y:S05]  /*6c50*/  @!P0 BRA `(.L_x_56) ;  /* 0x0000000400508947 */ /* 0x000fea0003800000 */
[----:B------:R-:W0:Y:S01]  /*6c60*/  S2R R7, SR_CgaCtaId ;  /* 0x0000000000077919 */ /* 0x000e220000008800 */
[----:B------:R-:W-:Y:S01]  /*6c70*/  MOV R0, 0x400 ;  /* 0x0000040000007802 */ /* 0x000fe20000000f00 */
[----:B------:R-:W-:Y:S01]  /*6c80*/  BSSY.RECONVERGENT B4, `(.L_x_56) ;  /* 0x0000051000047945 */ /* 0x000fe20003800200 */
[----:B------:R-:W-:Y:S01]  /*6c90*/  IMAD.MOV.U32 R5, RZ, RZ, RZ ;  /* 0x000000ffff057224 */ /* 0x000fe200078e00ff */
[----:B------:R-:W-:Y:S02]  /*6ca0*/  LOP3.LUT R2, R17, 0xfc, RZ, 0xc0, !PT ;  /* 0x000000fc11027812 */ /* 0x000fe400078ec0ff */
[----:B------:R-:W-:-:S05]  /*6cb0*/  VIADD R0, R0, 0xbc0 ;  /* 0x00000bc000007836 */ /* 0x000fca0000000000 */
[----:B0-----:R-:W-:-:S07]  /*6cc0*/  LEA R0, R7, R0, 0x18 ;  /* 0x0000000007007211 */ /* 0x001fce00078ec0ff */
.L_x_57:
[----:B0-----:R-:W-:Y:S01]  /*6cd0*/  IMAD.IADD R4, R16, 0x1, R5 ;  /* 0x0000000110047824 */ /* 0x001fe200078e0205 */
[----:B------:R-:W-:Y:S01]  /*6ce0*/  LDS.U8 R7, [R14+0x10] ;  /* 0x000010000e077984 */ /* 0x000fe20000000000 */
[----:B------:R-:W-:-:S03]  /*6cf0*/  VIADD R5, R5, 0x4 ;  /* 0x0000000405057836 */ /* 0x000fc60000000000 */
[----:B------:R-:W-:Y:S02]  /*6d00*/  LDS.U8 R25, [R14+0x11] ;  /* 0x000011000e197984 */ /* 0x000fe40000000000 */
[----:B------:R-:W-:Y:S02]  /*6d10*/  ISETP.NE.AND P0, PT, R5, R2, PT ;  /* 0x000000020500720c */ /* 0x000fe40003f05270 */
[----:B------:R-:W0:Y:S02]  /*6d20*/  LDS R4, [R4+0xc] ;  /* 0x00000c0004047984 */ /* 0x000e240000000800 */
[----:B0-----:R-:W-:Y:S02]  /*6d30*/  SGXT R10, R4, 0x8 ;  /* 0x00000008040a781a */ /* 0x001fe40000000200 */
[----:B-1----:R-:W-:-:S03]  /*6d40*/  SHF.R.S32.HI R6, RZ, 0x8, R4 ;  /* 0x00000008ff067819 */ /* 0x002fc60000011404 */
        /* <DEDUP_REMOVED lines=11> */
[--C-:B------:R-:W-:Y:S01]  /*6e00*/  SHF.R.S32.HI R7, RZ, 0x10, R4.reuse ;  /* 0x00000010ff077819 */ /* 0x100fe20000011404 */
        /* <DEDUP_REMOVED lines=15> */
[----:B0-----:R-:W-:Y:S01]  /*6f00*/  IMAD.SHL.U32 R22, R4, 0x4, RZ ;  /* 0x0000000404167824 */ /* 0x001fe200078e00ff */
[----:B--2---:R-:W-:-:S05]  /*6f10*/  LOP3.LUT R9, R23, 0xff, RZ, 0xc0, !PT ;  /* 0x000000ff17097812 */ /* 0x004fca00078ec0ff */
[----:B------:R-:W0:Y:S01]  /*6f20*/  LDC R22, c[0x3][R22] ;  /* 0x00c0000016167b82 */ /* 0x000e220000000800 */
[----:B-1----:R-:W-:Y:S02]  /*6f30*/  IMAD.IADD R19, R9, 0x1, R20 ;  /* 0x0000000109137824 */ /* 0x002fe400078e0214 */
[----:B---3--:R-:W-:-:S04]  /*6f40*/  IMAD R10, R25, 0x40, R0 ;  /* 0x00000040190a7824 */ /* 0x008fc800078e0200 */
[----:B------:R-:W-:-:S04]  /*6f50*/  IMAD R29, R23, 0x4, R10 ;  /* 0x00000004171d7824 */ /* 0x000fc800078e020a */
[----:B------:R-:W-:Y:S02]  /*6f60*/  IMAD.IADD R29, R6, 0x1, R29 ;  /* 0x00000001061d7824 */ /* 0x000fe400078e021d */
[----:B------:R-:W-:Y:S04]  /*6f70*/  LDS.U8 R6, [R14+0x11] ;  /* 0x000011000e067984 */ /* 0x000fe80000000000 */
[----:B------:R-:W1:Y:S02]  /*6f80*/  LDS.U8 R29, [R29] ;  /* 0x000000001d1d7984 */ /* 0x000e640000000000 */
[----:B-1----:R-:W-:Y:S02]  /*6f90*/  IMAD.IADD R27, R29, 0x1, R6 ;  /* 0x000000011d1b7824 */ /* 0x002fe400078e0206 */
[----:B------:R-:W-:-:S02]  /*6fa0*/  IMAD.IADD R6, R14, 0x1, R21 ;  /* 0x000000010e067824 */ /* 0x000fc400078e0215 */
[C---:B------:R-:W-:Y:S01]  /*6fb0*/  IMAD.IADD R21, R14.reuse, 0x1, R19 ;  /* 0x000000010e157824 */ /* 0x040fe200078e0213 */
        /* <DEDUP_REMOVED lines=13> */
[----:B-1----:R-:W-:-:S05]  /*7090*/  IMAD.IADD R27, R10, 0x1, R27 ;  /* 0x000000010a1b7824 */ /* 0x002fca00078e021b */
        /* <DEDUP_REMOVED lines=15> */
[----:B------:R-:W-:Y:S05]  /*7190*/  BSYNC.RECONVERGENT B4 ;  /* 0x0000000000047941 */ /* 0x000fea0003800200 */
.L_x_56:
[----:B------:R-:W-:Y:S05]  /*71a0*/  BSYNC.RECONVERGENT B3 ;  /* 0x0000000000037941 */ /* 0x000fea0003800200 */
.L_x_55:
[----:B------:R-:W-:Y:S01]  /*71b0*/  ISETP.NE.AND P0, PT, R8, RZ, PT ;  /* 0x000000ff0800720c */ /* 0x000fe20003f05270 */
[----:B------:R-:W-:-:S12]  /*71c0*/  BSSY.RECONVERGENT B3, `(.L_x_58) ;  /* 0x000003e000037945 */ /* 0x000fd80003800200 */
[----:B------:R-:W-:Y:S05]  /*71d0*/  @!P0 BRA `(.L_x_59) ;  /* 0x0000000000f08947 */ /* 0x000fea0003800000 */
[----:B------:R-:W-:Y:S01]  /*71e0*/  IMAD.IADD R0, R16, 0x1, R2 ;  /* 0x0000000110007824 */ /* 0x000fe200078e0202 */
[----:B------:R-:W-:Y:S01]  /*71f0*/  LDS.U8 R20, [R14+0x10] ;  /* 0x000010000e147984 */ /* 0x000fe20000000000 */
[----:B------:R-:W-:Y:S02]  /*7200*/  MOV R2, 0x400 ;  /* 0x0000040000027802 */ /* 0x000fe40000000f00 */
[----:B------:R-:W-:Y:S01]  /*7210*/  ISETP.NE.AND P0, PT, R8, 0x1, PT ;  /* 0x000000010800780c */ /* 0x000fe20003f05270 */
[----:B0-----:R-:W1:Y:S02]  /*7220*/  LDS.S8 R4, [R0+0xc] ;  /* 0x00000c0000047984 */ /* 0x001e640000000200 */
[----:B------:R-:W-:Y:S01]  /*7230*/  VIADD R2, R2, 0xbc0 ;  /* 0x00000bc002027836 */ /* 0x000fe20000000000 */
[----:B------:R-:W0:Y:S04]  /*7240*/  S2R R9, SR_CgaCtaId ;  /* 0x0000000000097919 */ /* 0x000e280000008800 */
[----:B0-----:R-:W-:Y:S01]  /*7250*/  LEA R2, R9, R2, 0x18 ;  /* 0x0000000209027211 */ /* 0x001fe200078ec0ff */
[----:B-1----:R-:W-:-:S04]  /*7260*/  IMAD.SHL.U32 R6, R4, 0x4, RZ ;  /* 0x0000000404067824 */ /* 0x002fc800078e00ff */
[----:B------:R-:W0:Y:S02]  /*7270*/  LDC R5, c[0x3][R6] ;  /* 0x00c0000006057b82 */ /* 0x000e240000000800 */
[----:B0-----:R-:W-:-:S04]  /*7280*/  IMAD.IADD R5, R5, 0x1, R20 ;  /* 0x0000000105057824 */ /* 0x001fc800078e0214 */
[----:B------:R-:W-:-:S06]  /*7290*/  IMAD.IADD R7, R14, 0x1, R5 ;  /* 0x000000010e077824 */ /* 0x000fcc00078e0205 */
        /* <DEDUP_REMOVED lines=11> */
[----:B------:R-:W-:Y:S05]  /*7350*/  @!P0 BRA `(.L_x_59) ;  /* 0x0000000000908947 */ /* 0x000fea0003800000 */
[----:B--2---:R-:W0:Y:S01]  /*7360*/  LDS.S8 R4, [R0+0xd] ;  /* 0x00000d0000047984 */ /* 0x004e220000000200 */
[----:B------:R-:W-:Y:S02]  /*7370*/  LOP3.LUT R5, R5, 0xff, RZ, 0xc0, !PT ;  /* 0x000000ff05057812 */ /* 0x000fe400078ec0ff */
[----:B------:R-:W-:Y:S01]  /*7380*/  ISETP.NE.AND P0, PT, R8, 0x2, PT ;  /* 0x000000020800780c */ /* 0x000fe20003f05270 */
[----:B0-----:R-:W-:-:S06]  /*7390*/  IMAD.SHL.U32 R6, R4, 0x4, RZ ;  /* 0x0000000404067824 */ /* 0x001fcc00078e00ff */
        /* <DEDUP_REMOVED lines=15> */
[----:B------:R-:W3:Y:S01]  /*7490*/  LDS.S8 R0, [R0+0xe] ;  /* 0x00000e0000007984 */ /* 0x000ee20000000200 */
[----:B------:R-:W-:Y:S01]  /*74a0*/  LOP3.LUT R5, R21, 0xff, RZ, 0xc0, !PT ;  /* 0x000000ff15057812 */ /* 0x000fe200078ec0ff */
[----:B---3--:R-:W-:-:S06]  /*74b0*/  IMAD.SHL.U32 R4, R0, 0x4, RZ ;  /* 0x0000000400047824 */ /* 0x008fcc00078e00ff */
[----:B------:R-:W0:Y:S02]  /*74c0*/  LDC R4, c[0x3][R4] ;  /* 0x00c0000004047b82 */ /* 0x000e240000000800 */
[----:B0-----:R-:W-:-:S04]  /*74d0*/  IMAD.IADD R7, R5, 0x1, R4 ;  /* 0x0000000105077824 */ /* 0x001fc800078e0204 */
[----:B------:R-:W-:-:S05]  /*74e0*/  IMAD.IADD R6, R14, 0x1, R7 ;  /* 0x000000010e067824 */ /* 0x000fca00078e0207 */
[----:B------:R-:W0:Y:S02]  /*74f0*/  LDS.U8 R9, [R6] ;  /* 0x0000000006097984 */ /* 0x000e240000000000 */
[----:B0-----:R-:W-:-:S04]  /*7500*/  IMAD R2, R9, 0x40, R2 ;  /* 0x0000004009027824 */ /* 0x001fc800078e0202 */
[----:B------:R-:W-:Y:S02]  /*7510*/  IMAD R19, R7, 0x4, R2 ;  /* 0x0000000407137824 */ /* 0x000fe400078e0202 */
[----:B------:R-:W-:Y:S02]  /*7520*/  LDS.U8 R2, [R14+0x11] ;  /* 0x000011000e027984 */ /* 0x000fe40000000000 */
[----:B------:R-:W-:Y:S02]  /*7530*/  IMAD.IADD R19, R0, 0x1, R19 ;  /* 0x0000000100137824 */ /* 0x000fe400078e0213 */
[----:B------:R-:W-:-:S04]  /*7540*/  IMAD.IADD R0, R14, 0x1, R5 ;  /* 0x000000010e007824 */ /* 0x000fc800078e0205 */
[----:B------:R-:W0:Y:S02]  /*7550*/  LDS.U8 R19, [R19] ;  /* 0x0000000013137984 */ /* 0x000e240000000000 */
[----:B0-----:R-:W-:-:S05]  /*7560*/  IMAD.IADD R21, R19, 0x1, R2 ;  /* 0x0000000113157824 */ /* 0x001fca00078e0202 */
[----:B------:R4:W-:Y:S04]  /*7570*/  STS.U8 [R14+0x11], R21 ;  /* 0x000011150e007388 */ /* 0x0009e80000000000 */
[----:B------:R4:W-:Y:S04]  /*7580*/  STS.U8 [R0], R9 ;  /* 0x0000000900007388 */ /* 0x0009e80000000000 */
[----:B------:R4:W-:Y:S02]  /*7590*/  STS.U8 [R14+0x10], R7 ;  /* 0x000010070e007388 */ /* 0x0009e40000000000 */
.L_x_59:
[----:B------:R-:W-:Y:S05]  /*75a0*/  BSYNC.RECONVERGENT B3 ;  /* 0x0000000000037941 */ /* 0x000fea0003800200 */
.L_x_58:
[----:B----4-:R-:W-:-:S06]  /*75b0*/  IMAD.IADD R0, R16, 0x1, R17 ;  /* 0x0000000110007824 */ /* 0x010fcc00078e0211 */
[----:B------:R-:W1:Y:S02]  /*75c0*/  LDS.U8 R0, [R0+0xb] ;  /* 0x00000b0000007984 */ /* 0x000e640000000000 */
[----:B-1----:R-:W-:-:S07]  /*75d0*/  PRMT R6, R0, 0x7610, R6 ;  /* 0x0000761000067816 */ /* 0x002fce0000000006 */
.L_x_54:
[----:B------:R-:W-:Y:S05]  /*75e0*/  BSYNC.RECONVERGENT B2 ;  /* 0x0000000000027941 */ /* 0x000fea0003800200 */
.L_x_53:
[----:B------:R-:W-:Y:S01]  /*75f0*/  IMAD.IADD R2, R16, 0x1, R17 ;  /* 0x0000000110027824 */ /* 0x000fe200078e0211 */
[----:B-1----:R-:W-:Y:S01]  /*7600*/  STS.U8 [R12+0x2], R6 ;  /* 0x000002060c007388 */ /* 0x002fe20000000000 */
[----:B0-2---:R-:W-:Y:S01]  /*7610*/  IMAD.IADD R5, R17, 0x1, R18 ;  /* 0x0000000111057824 */ /* 0x005fe200078e0212 */
[----:B------:R-:W0:Y:S01]  /*7620*/  S2UR UR5, SR_CgaCtaId ;  /* 0x00000000000579c3 */ /* 0x000e220000008800 */
[----:B------:R-:W-:Y:S01]  /*7630*/  UMOV UR4, 0x400 ;  /* 0x0000040000047882 */ /* 0x000fe20000000000 */
[----:B------:R-:W-:Y:S01]  /*7640*/  LDS.U8 R17, [R2+0xc] ;  /* 0x00000c0002117984 */ /* 0x000fe20000000000 */
[----:B------:R-:W-:-:S03]  /*7650*/  UIADD3 UR4, UPT, UPT, UR4, 0x1004, URZ ;  /* 0x0000100404047890 */ /* 0x000fc6000fffe0ff */
[----:B------:R-:W-:Y:S04]  /*7660*/  STS [R12+0x4], R5 ;  /* 0x000004050c007388 */ /* 0x000fe80000000800 */
[----:B------:R-:W3:Y:S01]  /*7670*/  LDS.U8 R0, [R16+0x1] ;  /* 0x0000010010007984 */ /* 0x000ee20000000000 */
[----:B0-----:R-:W-:Y:S01]  /*7680*/  ULEA UR4, UR5, UR4, 0x18 ;  /* 0x0000000405047291 */ /* 0x001fe2000f8ec0ff */
[----:B---3--:R-:W-:-:S05]  /*7690*/  VIADD R7, R0, 0x1 ;  /* 0x0000000100077836 */ /* 0x008fca0000000000 */
[----:B------:R-:W-:Y:S01]  /*76a0*/  LEA R0, R3, UR4, 0x2 ;  /* 0x0000000403007c11 */ /* 0x000fe2000f8e10ff */
[----:B------:R1:W-:Y:S04]  /*76b0*/  STS.U8 [R16+0x1], R7 ;  /* 0x0000010710007388 */ /* 0x0003e80000000000 */
[----:B------:R1:W-:Y:S04]  /*76c0*/  STS [R15], RZ ;  /* 0x000000ff0f007388 */ /* 0x0003e80000000800 */
[----:B------:R1:W-:Y:S01]  /*76d0*/  STS [R0], RZ ;  /* 0x000000ff00007388 */ /* 0x0003e20000000800 */
[----:B------:R-:W-:Y:S05]  /*76e0*/  BRA `(.L_x_60) ;  /* 0x0000001400307947 */ /* 0x000fea0003800000 */
.L_x_49:
        /* <DEDUP_REMOVED lines=10> */
[----:B------:R-:W-:Y:S04]  /*7790*/  STS.U16 [R12], RZ ;  /* 0x000000ff0c007388 */ /* 0x000fe80000000400 */
[----:B------:R-:W-:Y:S01]  /*77a0*/  STS [R12+0x8], R13 ;  /* 0x0000080d0c007388 */ /* 0x000fe20000000800 */
[C---:B--2---:R-:W-:Y:S02]  /*77b0*/  PRMT R9, R5.reuse, 0x7770, RZ ;  /* 0x0000777005097816 */ /* 0x044fe400000000ff */
[----:B------:R-:W-:Y:S02]  /*77c0*/  PRMT R4, R5, 0x7771, RZ ;  /* 0x0000777105047816 */ /* 0x000fe400000000ff */
[----:B------:R-:W-:-:S02]  /*77d0*/  LOP3.LUT R2, R9, 0xff, RZ, 0xc0, !PT ;  /* 0x000000ff09027812 */ /* 0x000fc400078ec0ff */
[----:B------:R-:W-:Y:S02]  /*77e0*/  LOP3.LUT R0, R4, 0xff, RZ, 0xc0, !PT ;  /* 0x000000ff04007812 */ /* 0x000fe400078ec0ff */
[C---:B0-----:R-:W-:Y:S02]  /*77f0*/  PRMT R6, R5.reuse, 0x7772, RZ ;  /* 0x0000777205067816 */ /* 0x041fe400000000ff */
[----:B------:R-:W-:Y:S01]  /*7800*/  PRMT R5, R5, 0x7773, RZ ;  /* 0x0000777305057816 */ /* 0x000fe200000000ff */
[C---:B------:R-:W-:Y:S01]  /*7810*/  IMAD.IADD R8, R1.reuse, 0x1, R2 ;  /* 0x0000000101087824 */ /* 0x040fe200078e0202 */
[----:B------:R-:W-:Y:S01]  /*7820*/  LOP3.LUT R2, R6, 0xff, RZ, 0xc0, !PT ;  /* 0x000000ff06027812 */ /* 0x000fe200078ec0ff */
[----:B------:R-:W-:Y:S01]  /*7830*/  IMAD.IADD R21, R1, 0x1, R0 ;  /* 0x0000000101157824 */ /* 0x000fe200078e0200 */
[----:B------:R-:W-:Y:S02]  /*7840*/  LOP3.LUT R0, R5, 0xff, RZ, 0xc0, !PT ;  /* 0x000000ff05007812 */ /* 0x000fe400078ec0ff */
[----:B---3--:R-:W-:-:S02]  /*7850*/  PRMT R7, R19, 0x7770, RZ ;  /* 0x0000777013077816 */ /* 0x008fc400000000ff */
[----:B------:R-:W-:Y:S01]  /*7860*/  PRMT R24, R19, 0x7771, RZ ;  /* 0x0000777113187816 */ /* 0x000fe200000000ff */
[----:B------:R-:W-:Y:S01]  /*7870*/  STL.U8 [R8+0x10], RZ ;  /* 0x000010ff08007387 */ /* 0x000fe20000100000 */
[----:B------:R-:W-:Y:S01]  /*7880*/  IMAD.IADD R18, R1, 0x1, R2 ;  /* 0x0000000101127824 */ /* 0x000fe200078e0202 */
[----:B------:R-:W-:Y:S02]  /*7890*/  LOP3.LUT R2, R7, 0xff, RZ, 0xc0, !PT ;  /* 0x000000ff07027812 */ /* 0x000fe400078ec0ff */
[----:B------:R0:W-:Y:S01]  /*78a0*/  STL.U8 [R8], RZ ;  /* 0x000000ff08007387 */ /* 0x0001e20000100000 */
[C---:B------:R-:W-:Y:S02]  /*78b0*/  PRMT R26, R19.reuse, 0x7772, RZ ;  /* 0x00007772131a7816 */ /* 0x040fe400000000ff */
[----:B------:R-:W-:Y:S01]  /*78c0*/  PRMT R19, R19, 0x7773, RZ ;  /* 0x0000777313137816 */ /* 0x000fe200000000ff */
[C---:B0-----:R-:W-:Y:S01]  /*78d0*/  IMAD.IADD R8, R1.reuse, 0x1, R0 ;  /* 0x0000000101087824 */ /* 0x041fe200078e0200 */
[----:B------:R-:W-:Y:S01]  /*78e0*/  LOP3.LUT R0, R24, 0xff, RZ, 0xc0, !PT ;  /* 0x000000ff18007812 */ /* 0x000fe200078ec0ff */
[----:B------:R-:W-:Y:S01]  /*78f0*/  IMAD.IADD R25, R1, 0x1, R2 ;  /* 0x0000000101197824 */ /* 0x000fe200078e0202 */
[----:B----4-:R0:W-:Y:S01]  /*7900*/  STS [R12+0x4], R17 ;  /* 0x000004110c007388 */ /* 0x0101e20000000800 */
[----:B------:R-:W-:-:S02]  /*7910*/  LOP3.LUT R2, R26, 0xff, RZ, 0xc0, !PT ;  /* 0x000000ff1a027812 */ /* 0x000fc400078ec0ff */
[----:B------:R-:W-:Y:S01]  /*7920*/  IMAD.IADD R29, R1, 0x1, R0 ;  /* 0x00000001011d7824 */ /* 0x000fe200078e0200 */
[----:B------:R-:W-:Y:S01]  /*7930*/  STL.U8 [R21+0x10], R16 ;  /* 0x0000101015007387 */ /* 0x000fe20000100000 */
[----:B------:R-:W-:-:S03]  /*7940*/  LOP3.LUT R0, R19, 0xff, RZ, 0xc0, !PT ;  /* 0x000000ff13007812 */ /* 0x000fc600078ec0ff */
[----:B------:R1:W-:Y:S01]  /*7950*/  STL.U8 [R21], RZ ;  /* 0x000000ff15007387 */ /* 0x0003e20000100000 */
[----:B0-----:R-:W-:Y:S01]  /*7960*/  IMAD.MOV.U32 R17, RZ, RZ, 0x3 ;  /* 0x00000003ff117424 */ /* 0x001fe200078e00ff */
[----:B-----5:R-:W-:Y:S02]  /*7970*/  PRMT R23, R27, 0x7771, RZ ;  /* 0x000077711b177816 */ /* 0x020fe400000000ff */
[----:B------:R-:W-:Y:S01]  /*7980*/  STL.U8 [R18+0x10], R15 ;  /* 0x0000100f12007387 */ /* 0x000fe20000100000 */
[----:B------:R-:W-:Y:S01]  /*7990*/  IMAD.IADD R20, R1, 0x1, R2 ;  /* 0x0000000101147824 */ /* 0x000fe200078e0202 */
[----:B-1----:R-:W-:Y:S02]  /*79a0*/  PRMT R21, R27, 0x7770, RZ ;  /* 0x000077701b157816 */ /* 0x002fe400000000ff */
[----:B------:R0:W-:Y:S02]  /*79b0*/  STL.U8 [R18], RZ ;  /* 0x000000ff12007387 */ /* 0x0001e40000100000 */
[----:B------:R-:W-:-:S02]  /*79c0*/  LOP3.LUT R2, R21, 0xff, RZ, 0xc0, !PT ;  /* 0x000000ff15027812 */ /* 0x000fc400078ec0ff */
[----:B------:R-:W-:Y:S04]  /*79d0*/  STL.U8 [R8+0x10], R17 ;  /* 0x0000101108007387 */ /* 0x000fe80000100000 */
[----:B------:R1:W-:Y:S01]  /*79e0*/  STL.U8 [R8], RZ ;  /* 0x000000ff08007387 */ /* 0x0003e20000100000 */
[----:B0-----:R-:W-:Y:S01]  /*79f0*/  IMAD.IADD R18, R1, 0x1, R0 ;  /* 0x0000000101127824 */ /* 0x001fe200078e0200 */
[----:B------:R-:W-:Y:S02]  /*7a00*/  LOP3.LUT R0, R23, 0xff, RZ, 0xc0, !PT ;  /* 0x000000ff17007812 */ /* 0x000fe400078ec0ff */
[----:B------:R-:W-:Y:S04]  /*7a10*/  STL.U8 [R25+0x10], RZ ;  /* 0x000010ff19007387 */ /* 0x000fe80000100000 */
[----:B------:R0:W-:Y:S01]  /*7a20*/  STL.U8 [R25], R16 ;  /* 0x0000001019007387 */ /* 0x0001e20000100000 */
[----:B-1----:R-:W-:-:S02]  /*7a30*/  IMAD.IADD R8, R1, 0x1, R2 ;  /* 0x0000000101087824 */ /* 0x002fc400078e0202 */
[----:B------:R-:W-:Y:S01]  /*7a40*/  IMAD.IADD R28, R1, 0x1, R0 ;  /* 0x00000001011c7824 */ /* 0x000fe200078e0200 */
[C---:B0-----:R-:W-:Y:S02]  /*7a50*/  PRMT R25, R27.reuse, 0x7772, RZ ;  /* 0x000077721b197816 */ /* 0x041fe400000000ff */
[----:B------:R-:W-:Y:S02]  /*7a60*/  PRMT R27, R27, 0x7773, RZ ;  /* 0x000077731b1b7816 */ /* 0x000fe400000000ff */
[----:B------:R-:W-:Y:S02]  /*7a70*/  LOP3.LUT R2, R25, 0xff, RZ, 0xc0, !PT ;  /* 0x000000ff19027812 */ /* 0x000fe400078ec0ff */
[----:B------:R-:W-:Y:S01]  /*7a80*/  LOP3.LUT R0, R27, 0xff, RZ, 0xc0, !PT ;  /* 0x000000ff1b007812 */ /* 0x000fe200078ec0ff */
[----:B------:R-:W-:Y:S04]  /*7a90*/  STL.U8 [R29+0x10], R16 ;  /* 0x000010101d007387 */ /* 0x000fe80000100000 */
[----:B------:R0:W-:Y:S01]  /*7aa0*/  STL.U8 [R29], R16 ;  /* 0x000000101d007387 */ /* 0x0001e20000100000 */
[----:B------:R-:W-:-:S03]  /*7ab0*/  IMAD.IADD R0, R1, 0x1, R0 ;  /* 0x0000000101007824 */ /* 0x000fc600078e0200 */
[----:B------:R-:W-:Y:S04]  /*7ac0*/  STL.U8 [R20+0x10], R15 ;  /* 0x0000100f14007387 */ /* 0x000fe80000100000 */
[----:B------:R1:W-:Y:S01]  /*7ad0*/  STL.U8 [R20], R16 ;  /* 0x0000001014007387 */ /* 0x0003e20000100000 */
[----:B0-----:R-:W-:-:S03]  /*7ae0*/  PRMT R29, R22, 0x7770, RZ ;  /* 0x00007770161d7816 */ /* 0x001fc600000000ff */
[----:B------:R-:W-:Y:S04]  /*7af0*/  STL.U8 [R18+0x10], R17 ;  /* 0x0000101112007387 */ /* 0x000fe80000100000 */
[----:B------:R0:W-:Y:S01]  /*7b00*/  STL.U8 [R18], R16 ;  /* 0x0000001012007387 */ /* 0x0001e20000100000 */
[----:B-1----:R-:W-:-:S03]  /*7b10*/  IMAD.IADD R20, R1, 0x1, R2 ;  /* 0x0000000101147824 */ /* 0x002fc600078e0202 */
[----:B------:R-:W-:Y:S01]  /*7b20*/  STL.U8 [R8+0x10], RZ ;  /* 0x000010ff08007387 */ /* 0x000fe20000100000 */
[----:B------:R-:W-:-:S03]  /*7b30*/  LOP3.LUT R2, R29, 0xff, RZ, 0xc0, !PT ;  /* 0x000000ff1d027812 */ /* 0x000fc600078ec0ff */
[----:B------:R-:W-:Y:S01]  /*7b40*/  STL.U8 [R8], R15 ;  /* 0x0000000f08007387 */ /* 0x000fe20000100000 */
[----:B0-----:R-:W-:-:S03]  /*7b50*/  PRMT R18, R22, 0x7771, RZ ;  /* 0x0000777116127816 */ /* 0x001fc600000000ff */
[----:B------:R-:W-:Y:S04]  /*7b60*/  STL.U8 [R28+0x10], R16 ;  /* 0x000010101c007387 */ /* 0x000fe80000100000 */
[----:B------:R-:W-:Y:S04]  /*7b70*/  STL.U8 [R28], R15 ;  /* 0x0000000f1c007387 */ /* 0x000fe80000100000 */
[----:B------:R-:W-:Y:S04]  /*7b80*/  STL.U8 [R20+0x10], R15 ;  /* 0x0000100f14007387 */ /* 0x000fe80000100000 */
[----:B------:R0:W-:Y:S04]  /*7b90*/  STL.U8 [R20], R15 ;  /* 0x0000000f14007387 */ /* 0x0001e80000100000 */
[----:B------:R-:W-:Y:S04]  /*7ba0*/  STL.U8 [R0+0x10], R17 ;  /* 0x0000101100007387 */ /* 0x000fe80000100000 */
[----:B------:R1:W-:Y:S01]  /*7bb0*/  STL.U8 [R0], R15 ;  /* 0x0000000f00007387 */ /* 0x0003e20000100000 */
[----:B0-----:R-:W-:-:S02]  /*7bc0*/  PRMT R20, R22, 0x7772, RZ ;  /* 0x0000777216147816 */ /* 0x001fc400000000ff */
[----:B------:R-:W-:Y:S01]  /*7bd0*/  PRMT R22, R22, 0x7773, RZ ;  /* 0x0000777316167816 */ /* 0x000fe200000000ff */
[----:B------:R-:W-:Y:S01]  /*7be0*/  IMAD.IADD R8, R1, 0x1, R2 ;  /* 0x0000000101087824 */ /* 0x000fe200078e0202 */
[----:B-1----:R-:W-:Y:S02]  /*7bf0*/  LOP3.LUT R0, R18, 0xff, RZ, 0xc0, !PT ;  /* 0x000000ff12007812 */ /* 0x002fe400078ec0ff */
[----:B------:R-:W-:-:S03]  /*7c00*/  LOP3.LUT R2, R20, 0xff, RZ, 0xc0, !PT ;  /* 0x000000ff14027812 */ /* 0x000fc600078ec0ff */
[C---:B------:R-:W-:Y:S01]  /*7c10*/  IMAD.IADD R28, R1.reuse, 0x1, R0 ;  /* 0x00000001011c7824 */ /* 0x040fe200078e0200 */
[----:B------:R-:W-:Y:S01]  /*7c20*/  LOP3.LUT R0, R22, 0xff, RZ, 0xc0, !PT ;  /* 0x000000ff16007812 */ /* 0x000fe200078ec0ff */
[----:B------:R-:W-:Y:S01]  /*7c30*/  STL.U8 [R8+0x10], RZ ;  /* 0x000010ff08007387 */ /* 0x000fe20000100000 */
[----:B------:R-:W-:-:S03]  /*7c40*/  IMAD.IADD R2, R1, 0x1, R2 ;  /* 0x0000000101027824 */ /* 0x000fc600078e0202 */
[----:B------:R0:W-:Y:S04]  /*7c50*/  STL.U8 [R8], R17 ;  /* 0x0000001108007387 */ /* 0x0001e80000100000 */
[----:B------:R-:W-:Y:S01]  /*7c60*/  STL.U8 [R28+0x10], R16 ;  /* 0x000010101c007387 */ /* 0x000fe20000100000 */
[----:B0-----:R-:W-:-:S03]  /*7c70*/  IMAD.IADD R8, R1, 0x1, R0 ;  /* 0x0000000101087824 */ /* 0x001fc600078e0200 */
[----:B------:R0:W-:Y:S04]  /*7c80*/  STL.U8 [R28], R17 ;  /* 0x000000111c007387 */ /* 0x0001e80000100000 */
[----:B------:R-:W-:Y:S04]  /*7c90*/  STL.U8 [R2+0x10], R15 ;  /* 0x0000100f02007387 */ /* 0x000fe80000100000 */
[----:B------:R1:W-:Y:S04]  /*7ca0*/  STL.U8 [R2], R17 ;  /* 0x0000001102007387 */ /* 0x0003e80000100000 */
[----:B------:R-:W-:Y:S04]  /*7cb0*/  STL.U8 [R8+0x10], R17 ;  /* 0x0000101108007387 */ /* 0x000fe80000100000 */
[----:B------:R2:W-:Y:S04]  /*7cc0*/  STL.U8 [R8], R17 ;  /* 0x0000001108007387 */ /* 0x0005e80000100000 */
[----:B0-----:R-:W3:Y:S04]  /*7cd0*/  LDL.U16 R28, [R1+0x12] ;  /* 0x00001200011c7983 */ /* 0x001ee80000100400 */
[----:B------:R-:W4:Y:S04]  /*7ce0*/  LDL.U8 R0, [R1+0x11] ;  /* 0x0000110001007983 */ /* 0x000f280000100000 */
[----:B-1----:R-:W5:Y:S04]  /*7cf0*/  LDL.U8 R2, [R1+0x1] ;  /* 0x0000010001027983 */ /* 0x002f680000100000 */
[----:B--2---:R-:W2:Y:S01]  /*7d00*/  LDL R8, [R1+0x14] ;  /* 0x0000140001087983 */ /* 0x004ea20000100800 */
[----:B------:R-:W-:-:S03]  /*7d10*/  ISETP.NE.AND P5, PT, R9, RZ, PT ;  /* 0x000000ff0900720c */ /* 0x000fc60003fa5270 */
[----:B------:R0:W-:Y:S04]  /*7d20*/  STS.U8 [R12+0x2], R10 ;  /* 0x0000020a0c007388 */ /* 0x0001e80000000000 */
[----:B------:R1:W-:Y:S04]  /*7d30*/  STS.U8 [R14], R9 ;  /* 0x000000090e007388 */ /* 0x0003e80000000000 */
[----:B0-----:R-:W2:Y:S04]  /*7d40*/  LDL R10, [R1+0x4] ;  /* 0x00000400010a7983 */ /* 0x001ea80000100800 */
[----:B-1----:R-:W2:Y:S01]  /*7d50*/  LDL.U16 R9, [R1+0x2] ;  /* 0x0000020001097983 */ /* 0x002ea20000100400 */
[----:B------:R-:W-:-:S02]  /*7d60*/  ISETP.NE.AND P6, PT, R4, RZ, PT ;  /* 0x000000ff0400720c */ /* 0x000fc40003fc5270 */
[----:B------:R-:W-:Y:S01]  /*7d70*/  ISETP.NE.AND P2, PT, R5, RZ, PT ;  /* 0x000000ff0500720c */ /* 0x000fe20003f45270 */
[----:B------:R-:W-:Y:S04]  /*7d80*/  STS.U8 [R14+0x1], R4 ;  /* 0x000001040e007388 */ /* 0x000fe80000000000 */
[----:B------:R0:W-:Y:S04]  /*7d90*/  STS.U8 [R14+0x3], R5 ;  /* 0x000003050e007388 */ /* 0x0001e80000000000 */
[----:B0-----:R-:W2:Y:S01]  /*7da0*/  LDL.64 R4, [R1+0x18] ;  /* 0x0000180001047983 */ /* 0x001ea20000100a00 */
[----:B------:R-:W-:-:S02]  /*7db0*/  ISETP.NE.AND P1, PT, R6, RZ, PT ;  /* 0x000000ff0600720c */ /* 0x000fc40003f25270 */
[----:B------:R-:W-:Y:S01]  /*7dc0*/  ISETP.NE.AND P0, PT, R7, RZ, PT ;  /* 0x000000ff0700720c */ /* 0x000fe20003f05270 */
[----:B------:R-:W-:Y:S04]  /*7dd0*/  STS.U8 [R14+0x2], R6 ;  /* 0x000002060e007388 */ /* 0x000fe80000000000 */
[----:B------:R0:W-:Y:S04]  /*7de0*/  STS.U8 [R14+0x4], R7 ;  /* 0x000004070e007388 */ /* 0x0001e80000000000 */
[----:B0-----:R-:W2:Y:S01]  /*7df0*/  LDL.64 R6, [R1+0x8] ;  /* 0x0000080001067983 */ /* 0x001ea20000100a00 */
[----:B------:R-:W-:-:S02]  /*7e00*/  ISETP.NE.AND P3, PT, R24, RZ, PT ;  /* 0x000000ff1800720c */ /* 0x000fc40003f65270 */
[----:B------:R-:W-:Y:S01]  /*7e10*/  ISETP.NE.AND P4, PT, R26, RZ, PT ;  /* 0x000000ff1a00720c */ /* 0x000fe20003f85270 */
[----:B------:R-:W-:Y:S01]  /*7e20*/  @!P5 STS.U8 [R14+0x10], RZ ;  /* 0x000010ff0e00d388 */ /* 0x000fe20000000000 */
[----:B------:R-:W-:-:S03]  /*7e30*/  ISETP.NE.AND P5, PT, R19, RZ, PT ;  /* 0x000000ff1300720c */ /* 0x000fc60003fa5270 */
[----:B------:R0:W-:Y:S01]  /*7e40*/  @!P6 STS.U8 [R14+0x10], R16 ;  /* 0x000010100e00e388 */ /* 0x0001e20000000000 */
[----:B------:R-:W-:-:S03]  /*7e50*/  ISETP.NE.AND P6, PT, R21, RZ, PT ;  /* 0x000000ff1500720c */ /* 0x000fc60003fc5270 */
[----:B------:R1:W-:Y:S01]  /*7e60*/  STS.U8 [R14+0x5], R24 ;  /* 0x000005180e007388 */ /* 0x0003e20000000000 */
[----:B0-----:R-:W-:-:S03]  /*7e70*/  IMAD.MOV.U32 R16, RZ, RZ, 0x5 ;  /* 0x00000005ff107424 */ /* 0x001fc600078e00ff */
[----:B------:R0:W-:Y:S01]  /*7e80*/  @!P1 STS.U8 [R14+0x10], R15 ;  /* 0x0000100f0e009388 */ /* 0x0001e20000000000 */
[----:B-1----:R-:W-:-:S03]  /*7e90*/  IMAD.MOV.U32 R24, RZ, RZ, 0x4 ;  /* 0x00000004ff187424 */ /* 0x002fc600078e00ff */
[----:B------:R1:W-:Y:S04]  /*7ea0*/  STS.U8 [R14+0x7], R19 ;  /* 0x000007130e007388 */ /* 0x0003e80000000000 */
[----:B------:R1:W-:Y:S01]  /*7eb0*/  STS.U8 [R14+0x8], R21 ;  /* 0x000008150e007388 */ /* 0x0003e20000000000 */
[----:B0-----:R-:W-:-:S03]  /*7ec0*/  @!P3 PRMT R15, R16, 0x7610, R15 ;  /* 0x00007610100fb816 */ /* 0x001fc6000000000f */
[----:B------:R-:W-:Y:S01]  /*7ed0*/  @!P2 STS.U8 [R14+0x10], R17 ;  /* 0x000010110e00a388 */ /* 0x000fe20000000000 */
[----:B-1----:R-:W-:-:S03]  /*7ee0*/  IMAD.MOV.U32 R19, RZ, RZ, 0x6 ;  /* 0x00000006ff137424 */ /* 0x002fc600078e00ff */
[----:B------:R0:W-:Y:S01]  /*7ef0*/  STS.U8 [R14+0x6], R26 ;  /* 0x0000061a0e007388 */ /* 0x0001e20000000000 */
[----:B------:R-:W-:-:S03]  /*7f00*/  IMAD.MOV.U32 R21, RZ, RZ, 0x7 ;  /* 0x00000007ff157424 */ /* 0x000fc600078e00ff */
[----:B------:R-:W-:Y:S04]  /*7f10*/  @!P0 STS.U8 [R14+0x10], R24 ;  /* 0x000010180e008388 */ /* 0x000fe80000000000 */
[----:B------:R-:W-:Y:S01]  /*7f20*/  @!P3 STS.U8 [R14+0x10], R15 ;  /* 0x0000100f0e00b388 */ /* 0x000fe20000000000 */
[----:B0-----:R-:W-:-:S03]  /*7f30*/  IMAD.MOV.U32 R26, RZ, RZ, 0x8 ;  /* 0x00000008ff1a7424 */ /* 0x001fc600078e00ff */
[----:B------:R-:W-:Y:S01]  /*7f40*/  @!P4 STS.U8 [R14+0x10], R19 ;  /* 0x000010130e00c388 */ /* 0x000fe20000000000 */
[----:B------:R-:W-:-:S03]  /*7f50*/  ISETP.NE.AND P1, PT, R23, RZ, PT ;  /* 0x000000ff1700720c */ /* 0x000fc60003f25270 */
[----:B------:R-:W-:Y:S01]  /*7f60*/  @!P5 STS.U8 [R14+0x10], R21 ;  /* 0x000010150e00d388 */ /* 0x000fe20000000000 */
[----:B------:R-:W-:-:S03]  /*7f70*/  @!P6 PRMT R17, R26, 0x7610, R17 ;  /* 0x000076101a11e816 */ /* 0x000fc60000000011 */
[----:B------:R0:W-:Y:S04]  /*7f80*/  STS.U8 [R14+0x9], R23 ;  /* 0x000009170e007388 */ /* 0x0001e80000000000 */
[----:B------:R1:W-:Y:S01]  /*7f90*/  @!P6 STS.U8 [R14+0x10], R17 ;  /* 0x000010110e00e388 */ /* 0x0003e20000000000 */
[----:B------:R-:W-:-:S03]  /*7fa0*/  ISETP.NE.AND P2, PT, R25, RZ, PT ;  /* 0x000000ff1900720c */ /* 0x000fc60003f45270 */
[----:B------:R-:W-:Y:S04]  /*7fb0*/  STS.U8 [R14+0xd], R18 ;  /* 0x00000d120e007388 */ /* 0x000fe80000000000 */
[----:B------:R-:W-:Y:S01]  /*7fc0*/  STS.U8 [R14+0xe], R20 ;  /* 0x00000e140e007388 */ /* 0x000fe20000000000 */
[----:B------:R-:W-:Y:S02]  /*7fd0*/  ISETP.NE.AND P0, PT, R27, RZ, PT ;  /* 0x000000ff1b00720c */ /* 0x000fe40003f05270 */
[----:B------:R-:W-:Y:S02]  /*7fe0*/  ISETP.NE.AND P4, PT, R29, RZ, PT ;  /* 0x000000ff1d00720c */ /* 0x000fe40003f85270 */
[----:B---3--:R-:W-:Y:S02]  /*7ff0*/  PRMT R16, R28, 0x7770, RZ ;  /* 0x000077701c107816 */ /* 0x008fe400000000ff */
[----:B----4-:R-:W-:-:S02]  /*8000*/  ISETP.GT.U32.AND P3, PT, R0, 0x1, PT ;  /* 0x000000010000780c */ /* 0x010fc40003f64070 */
[----:B------:R-:W-:Y:S01]  /*8010*/  ISETP.GT.U32.AND P5, PT, R16, 0x2, PT ;  /* 0x000000021000780c */ /* 0x000fe20003fa4070 */
[----:B0-----:R-:W-:Y:S02]  /*8020*/  IMAD.MOV R23, RZ, RZ, -R0 ;  /* 0x000000ffff177224 */ /* 0x001fe400078e0a00 */
[----:B------:R-:W-:Y:S01]  /*8030*/  IMAD.MOV R19, RZ, RZ, -R16 ;  /* 0x000000ffff137224 */ /* 0x000fe200078e0a10 */
[----:B------:R-:W-:Y:S02]  /*8040*/  PRMT R28, R28, 0x7771, RZ ;  /* 0x000077711c1c7816 */ /* 0x000fe400000000ff */
[----:B-1----:R-:W-:Y:S02]  /*8050*/  PRMT R17, R23, 0x7710, RZ ;  /* 0x0000771017117816 */ /* 0x002fe400000000ff */
[----:B------:R-:W-:Y:S01]  /*8060*/  PRMT R19, R19, 0x7710, RZ ;  /* 0x0000771013137816 */ /* 0x000fe200000000ff */
[----:B------:R-:W-:Y:S01]  /*8070*/  VIADD R15, R0, 0xffffffff ;  /* 0xffffffff000f7836 */ /* 0x000fe20000000000 */
[----:B------:R-:W-:Y:S01]  /*8080*/  ISETP.GT.U32.AND P6, PT, R28, 0x3, PT ;  /* 0x000000031c00780c */ /* 0x000fe20003fc4070 */
[----:B------:R-:W-:-:S02]  /*8090*/  VIADD R16, R16, 0xfffffffe ;  /* 0xfffffffe10107836 */ /* 0x000fc40000000000 */
[----:B------:R-:W-:Y:S02]  /*80a0*/  @!P3 VIADD R15, R17, 0x1 ;  /* 0x00000001110fb836 */ /* 0x000fe40000000000 */
[----:B------:R-:W-:Y:S02]  /*80b0*/  @!P5 VIADD R16, R19, 0x2 ;  /* 0x000000021310d836 */ /* 0x000fe40000000000 */
[----:B------:R-:W-:-:S03]  /*80c0*/  IMAD.MOV R21, RZ, RZ, -R28 ;  /* 0x000000ffff157224 */ /* 0x000fc600078e0a1c */
[----:B-----5:R-:W-:Y:S02]  /*80d0*/  IADD3 R15, PT, PT, R16, R15, R2 ;  /* 0x0000000f100f7210 */ /* 0x020fe40007ffe002 */
[----:B------:R-:W-:Y:S02]  /*80e0*/  PRMT R21, R21, 0x7710, RZ ;  /* 0x0000771015157816 */ /* 0x000fe400000000ff */
[----:B--2---:R-:W-:Y:S01]  /*80f0*/  PRMT R16, R8, 0x7771, RZ ;  /* 0x0000777108107816 */ /* 0x004fe200000000ff */
[----:B------:R-:W-:Y:S01]  /*8100*/  VIADD R0, R28, 0xfffffffd ;  /* 0xfffffffd1c007836 */ /* 0x000fe20000000000 */
[----:B------:R-:W-:Y:S01]  /*8110*/  PRMT R2, R9, 0x7770, RZ ;  /* 0x0000777009027816 */ /* 0x000fe200000000ff */
[----:B------:R-:W-:Y:S01]  /*8120*/  IMAD.MOV.U32 R17, RZ, RZ, 0x9 ;  /* 0x00000009ff117424 */ /* 0x000fe200078e00ff */
[----:B------:R-:W-:Y:S01]  /*8130*/  ISETP.GT.U32.AND P5, PT, R16, 0x1, PT ;  /* 0x000000011000780c */ /* 0x000fe20003fa4070 */
[----:B------:R-:W-:Y:S02]  /*8140*/  @!P6 VIADD R0, R21, 0x3 ;  /* 0x000000031500e836 */ /* 0x000fe40000000000 */
[----:B------:R-:W-:Y:S01]  /*8150*/  IMAD.MOV R19, RZ, RZ, -R16 ;  /* 0x000000ffff137224 */ /* 0x000fe200078e0a10 */
[----:B------:R-:W-:-:S02]  /*8160*/  @!P1 PRMT R21, R17, 0x7610, R21 ;  /* 0x0000761011159816 */ /* 0x000fc40000000015 */
[----:B------:R-:W-:Y:S01]  /*8170*/  IADD3 R2, PT, PT, R0, R15, R2 ;  /* 0x0000000f00027210 */ /* 0x000fe20007ffe002 */
[----:B------:R-:W-:Y:S01]  /*8180*/  VIADD R15, R16, 0xffffffff ;  /* 0xffffffff100f7836 */ /* 0x000fe20000000000 */
[----:B------:R-:W-:Y:S02]  /*8190*/  PRMT R17, R10, 0x7770, RZ ;  /* 0x000077700a117816 */ /* 0x000fe400000000ff */
[----:B------:R-:W-:Y:S02]  /*81a0*/  PRMT R16, R19, 0x7710, RZ ;  /* 0x0000771013107816 */ /* 0x000fe400000000ff */
[----:B------:R-:W-:Y:S01]  /*81b0*/  PRMT R0, R8, 0x7772, RZ ;  /* 0x0000777208007816 */ /* 0x000fe200000000ff */
[----:B------:R0:W-:Y:S01]  /*81c0*/  @!P1 STS.U8 [R14+0x10], R21 ;  /* 0x000010150e009388 */ /* 0x0001e20000000000 */
[----:B------:R-:W-:Y:S01]  /*81d0*/  ISETP.GT.U32.AND P1, PT, R17, 0x1, PT ;  /* 0x000000011100780c */ /* 0x000fe20003f24070 */
[----:B------:R-:W-:Y:S01]  /*81e0*/  @!P5 VIADD R15, R16, 0x1 ;  /* 0x00000001100fd836 */ /* 0x000fe20000000000 */
[C---:B------:R-:W-:Y:S01]  /*81f0*/  ISETP.GT.U32.AND P6, PT, R0.reuse, 0x2, PT ;  /* 0x000000020000780c */ /* 0x040fe20003fc4070 */
[----:B------:R-:W-:-:S02]  /*8200*/  VIADD R16, R0, 0xfffffffe ;  /* 0xfffffffe00107836 */ /* 0x000fc40000000000 */
[----:B------:R-:W-:Y:S02]  /*8210*/  IMAD.MOV.U32 R23, RZ, RZ, 0xa ;  /* 0x0000000aff177424 */ /* 0x000fe400078e00ff */
[----:B0-----:R-:W-:Y:S02]  /*8220*/  IMAD.MOV R21, RZ, RZ, -R0 ;  /* 0x000000ffff157224 */ /* 0x001fe400078e0a00 */
[----:B------:R-:W-:Y:S01]  /*8230*/  IMAD.MOV R0, RZ, RZ, -R17 ;  /* 0x000000ffff007224 */ /* 0x000fe200078e0a11 */
[----:B------:R-:W-:Y:S01]  /*8240*/  PRMT R19, R10, 0x7771, RZ ;  /* 0x000077710a137816 */ /* 0x000fe200000000ff */
[----:B------:R0:W-:Y:S03]  /*8250*/  @!P2 STS.U8 [R14+0x10], R23 ;  /* 0x000010170e00a388 */ /* 0x0001e60000000000 */
[----:B------:R-:W-:Y:S02]  /*8260*/  PRMT R0, R0, 0x7710, RZ ;  /* 0x0000771000007816 */ /* 0x000fe400000000ff */
[----:B------:R-:W-:Y:S01]  /*8270*/  ISETP.NE.AND P3, PT, R18, RZ, PT ;  /* 0x000000ff1200720c */ /* 0x000fe20003f65270 */
[----:B------:R-:W-:Y:S01]  /*8280*/  VIADD R18, R17, 0xffffffff ;  /* 0xffffffff11127836 */ /* 0x000fe20000000000 */
[----:B------:R-:W-:Y:S01]  /*8290*/  ISETP.GT.U32.AND P2, PT, R19, 0x1, PT ;  /* 0x000000011300780c */ /* 0x000fe20003f44070 */
[----:B------:R-:W-:Y:S01]  /*82a0*/  @!P1 VIADD R18, R0, 0x1 ;  /* 0x0000000100129836 */ /* 0x000fe20000000000 */
[----:B------:R-:W-:Y:S01]  /*82b0*/  PRMT R21, R21, 0x7710, RZ ;  /* 0x0000771015157816 */ /* 0x000fe200000000ff */
[----:B0-----:R-:W-:Y:S01]  /*82c0*/  IMAD.MOV R23, RZ, RZ, -R19 ;  /* 0x000000ffff177224 */ /* 0x001fe200078e0a13 */
[----:B------:R-:W-:Y:S01]  /*82d0*/  PRMT R0, R8, 0x7773, RZ ;  /* 0x0000777308007816 */ /* 0x000fe200000000ff */
[----:B------:R-:W-:-:S02]  /*82e0*/  VIADD R17, R19, 0xffffffff ;  /* 0xffffffff13117836 */ /* 0x000fc40000000000 */
[----:B------:R-:W-:Y:S01]  /*82f0*/  @!P6 VIADD R16, R21, 0x2 ;  /* 0x000000021510e836 */ /* 0x000fe20000000000 */
[----:B------:R-:W-:Y:S02]  /*8300*/  PRMT R21, R10, 0x7772, RZ ;  /* 0x000077720a157816 */ /* 0x000fe400000000ff */
[----:B------:R-:W-:Y:S02]  /*8310*/  ISETP.GT.U32.AND P6, PT, R0, 0x3, PT ;  /* 0x000000030000780c */ /* 0x000fe40003fc4070 */
[----:B------:R-:W-:Y:S01]  /*8320*/  PRMT R19, R23, 0x7710, RZ ;  /* 0x0000771017137816 */ /* 0x000fe200000000ff */
[----:B------:R-:W-:Y:S01]  /*8330*/  IMAD.MOV R23, RZ, RZ, -R0 ;  /* 0x000000ffff177224 */ /* 0x000fe200078e0a00 */
[----:B------:R-:W-:Y:S01]  /*8340*/  ISETP.GT.U32.AND P5, PT, R21, 0x1, PT ;  /* 0x000000011500780c */ /* 0x000fe20003fa4070 */
[----:B------:R-:W-:Y:S01]  /*8350*/  IMAD.MOV R24, RZ, RZ, -R21 ;  /* 0x000000ffff187224 */ /* 0x000fe200078e0a15 */
[----:B------:R-:W-:Y:S01]  /*8360*/  PRMT R10, R10, 0x7773, RZ ;  /* 0x000077730a0a7816 */ /* 0x000fe200000000ff */
[----:B------:R-:W-:Y:S01]  /*8370*/  @!P2 VIADD R17, R19, 0x1 ;  /* 0x000000011311a836 */ /* 0x000fe20000000000 */
[----:B------:R-:W-:-:S02]  /*8380*/  PRMT R19, R9, 0x7771, RZ ;  /* 0x0000777109137816 */ /* 0x000fc400000000ff */
[----:B------:R-:W-:Y:S02]  /*8390*/  PRMT R8, R8, 0x7770, RZ ;  /* 0x0000777008087816 */ /* 0x000fe400000000ff */
[----:B------:R-:W-:Y:S01]  /*83a0*/  PRMT R23, R23, 0x7710, RZ ;  /* 0x0000771017177816 */ /* 0x000fe200000000ff */
[----:B------:R-:W-:Y:S01]  /*83b0*/  VIADD R9, R0, 0xfffffffd ;  /* 0xfffffffd00097836 */ /* 0x000fe20000000000 */
[----:B------:R-:W-:Y:S01]  /*83c0*/  ISETP.GT.U32.AND P2, PT, R10, 0x1, PT ;  /* 0x000000010a00780c */ /* 0x000fe20003f44070 */
[----:B------:R-:W-:Y:S01]  /*83d0*/  VIADD R0, R21, 0xffffffff ;  /* 0xffffffff15007836 */ /* 0x000fe20000000000 */
[----:B------:R-:W-:Y:S01]  /*83e0*/  PRMT R21, R24, 0x7710, RZ ;  /* 0x0000771018157816 */ /* 0x000fe200000000ff */
[----:B------:R-:W-:Y:S01]  /*83f0*/  @!P6 VIADD R9, R23, 0x3 ;  /* 0x000000031709e836 */ /* 0x000fe20000000000 */
[----:B------:R-:W-:Y:S01]  /*8400*/  IADD3 R8, PT, PT, R8, R2, R19 ;  /* 0x0000000208087210 */ /* 0x000fe20007ffe013 */
[----:B------:R-:W-:Y:S01]  /*8410*/  IMAD.MOV R23, RZ, RZ, -R10 ;  /* 0x000000ffff177224 */ /* 0x000fe200078e0a0a */
[----:B------:R-:W-:Y:S01]  /*8420*/  PRMT R19, R4, 0x7773, RZ ;  /* 0x0000777304137816 */ /* 0x000fe200000000ff */
[----:B------:R-:W-:Y:S01]  /*8430*/  @!P5 VIADD R0, R21, 0x1 ;  /* 0x000000011500d836 */ /* 0x000fe20000000000 */
[----:B------:R-:W-:Y:S01]  /*8440*/  IADD3 R8, PT, PT, R15, R8, R18 ;  /* 0x000000080f087210 */ /* 0x000fe20007ffe012 */
[----:B------:R-:W-:Y:S01]  /*8450*/  VIADD R2, R10, 0xffffffff ;  /* 0xffffffff0a027836 */ /* 0x000fe20000000000 */
[----:B------:R-:W-:-:S02]  /*8460*/  ISETP.GT.U32.AND P5, PT, R19, 0x3, PT ;  /* 0x000000031300780c */ /* 0x000fc40003fa4070 */
[----:B------:R-:W-:Y:S02]  /*8470*/  PRMT R10, R23, 0x7710, RZ ;  /* 0x00007710170a7816 */ /* 0x000fe400000000ff */
[----:B------:R-:W-:Y:S01]  /*8480*/  IADD3 R17, PT, PT, R16, R8, R17 ;  /* 0x0000000810117210 */ /* 0x000fe20007ffe011 */
[----:B------:R-:W-:Y:S01]  /*8490*/  IMAD.MOV R16, RZ, RZ, -R19 ;  /* 0x000000ffff107224 */ /* 0x000fe200078e0a13 */
[----:B------:R-:W-:Y:S01]  /*84a0*/  PRMT R21, R4, 0x7771, RZ ;  /* 0x0000777104157816 */ /* 0x000fe200000000ff */
[----:B------:R-:W-:Y:S01]  /*84b0*/  @!P2 VIADD R2, R10, 0x1 ;  /* 0x000000010a02a836 */ /* 0x000fe20000000000 */
[----:B------:R-:W-:Y:S01]  /*84c0*/  PRMT R10, R4, 0x7772, RZ ;  /* 0x00007772040a7816 */ /* 0x000fe200000000ff */
[----:B------:R-:W-:Y:S01]  /*84d0*/  VIADD R8, R19, 0xfffffffd ;  /* 0xfffffffd13087836 */ /* 0x000fe20000000000 */
[----:B------:R-:W-:Y:S02]  /*84e0*/  ISETP.GT.U32.AND P6, PT, R21, 0x1, PT ;  /* 0x000000011500780c */ /* 0x000fe40003fc4070 */
[----:B------:R-:W-:Y:S01]  /*84f0*/  PRMT R19, R16, 0x7710, RZ ;  /* 0x0000771010137816 */ /* 0x000fe200000000ff */
[----:B------:R-:W-:Y:S01]  /*8500*/  IMAD.MOV R18, RZ, RZ, -R21 ;  /* 0x000000ffff127224 */ /* 0x000fe200078e0a15 */
[----:B------:R-:W-:-:S03]  /*8510*/  ISETP.GT.U32.AND P2, PT, R10, 0x2, PT ;  /* 0x000000020a00780c */ /* 0x000fc60003f44070 */
[----:B------:R-:W-:Y:S01]  /*8520*/  @!P5 VIADD R8, R19, 0x3 ;  /* 0x000000031308d836 */ /* 0x000fe20000000000 */
[----:B------:R-:W-:Y:S01]  /*8530*/  PRMT R18, R18, 0x7710, RZ ;  /* 0x0000771012127816 */ /* 0x000fe200000000ff */
[----:B------:R-:W-:Y:S01]  /*8540*/  IMAD.MOV R19, RZ, RZ, -R10 ;  /* 0x000000ffff137224 */ /* 0x000fe200078e0a0a */
[----:B------:R-:W-:Y:S01]  /*8550*/  PRMT R16, R6, 0x7770, RZ ;  /* 0x0000777006107816 */ /* 0x000fe200000000ff */
[----:B------:R-:W-:Y:S02]  /*8560*/  VIADD R15, R21, 0xffffffff ;  /* 0xffffffff150f7836 */ /* 0x000fe40000000000 */
[----:B------:R-:W-:Y:S01]  /*8570*/  @!P6 VIADD R15, R18, 0x1 ;  /* 0x00000001120fe836 */ /* 0x000fe20000000000 */
[----:B------:R-:W-:Y:S02]  /*8580*/  PRMT R19, R19, 0x7710, RZ ;  /* 0x0000771013137816 */ /* 0x000fe400000000ff */
[----:B------:R-:W-:Y:S02]  /*8590*/  ISETP.GT.U32.AND P6, PT, R16, 0x2, PT ;  /* 0x000000021000780c */ /* 0x000fe40003fc4070 */
[----:B------:R-:W-:Y:S01]  /*85a0*/  PRMT R18, R6, 0x7772, RZ ;  /* 0x0000777206127816 */ /* 0x000fe200000000ff */
[----:B------:R-:W-:-:S02]  /*85b0*/  VIADD R10, R10, 0xfffffffe ;  /* 0xfffffffe0a0a7836 */ /* 0x000fc40000000000 */
[----:B------:R-:W-:Y:S02]  /*85c0*/  IMAD.MOV R21, RZ, RZ, -R16 ;  /* 0x000000ffff157224 */ /* 0x000fe400078e0a10 */
[----:B------:R-:W-:Y:S01]  /*85d0*/  @!P2 VIADD R10, R19, 0x2 ;  /* 0x00000002130aa836 */ /* 0x000fe20000000000 */
[----:B------:R-:W-:Y:S01]  /*85e0*/  ISETP.GT.U32.AND P2, PT, R18, 0x2, PT ;  /* 0x000000021200780c */ /* 0x000fe20003f44070 */
[----:B------:R-:W-:Y:S01]  /*85f0*/  IMAD.MOV R23, RZ, RZ, -R18 ;  /* 0x000000ffff177224 */ /* 0x000fe200078e0a12 */
[----:B------:R-:W-:Y:S02]  /*8600*/  ISETP.NE.AND P1, PT, R20, RZ, PT ;  /* 0x000000ff1400720c */ /* 0x000fe40003f25270 */
[----:B------:R-:W-:Y:S02]  /*8610*/  PRMT R21, R21, 0x7710, RZ ;  /* 0x0000771015157816 */ /* 0x000fe400000000ff */
[----:B------:R-:W-:Y:S02]  /*8620*/  PRMT R20, R6, 0x7771, RZ ;  /* 0x0000777106147816 */ /* 0x000fe400000000ff */
[----:B------:R-:W-:Y:S01]  /*8630*/  IADD3 R19, PT, PT, R9, R17, R0 ;  /* 0x0000001109137210 */ /* 0x000fe20007ffe000 */
[----:B------:R-:W-:Y:S01]  /*8640*/  VIADD R9, R18, 0xfffffffe ;  /* 0xfffffffe12097836 */ /* 0x000fe20000000000 */
[----:B------:R-:W-:Y:S01]  /*8650*/  PRMT R18, R23, 0x7710, RZ ;  /* 0x0000771017127816 */ /* 0x000fe200000000ff */
[----:B------:R-:W-:Y:S01]  /*8660*/  VIADD R16, R16, 0xfffffffe ;  /* 0xfffffffe10107836 */ /* 0x000fe20000000000 */
[----:B------:R-:W-:Y:S01]  /*8670*/  ISETP.GT.U32.AND P5, PT, R20, 0x2, PT ;  /* 0x000000021400780c */ /* 0x000fe20003fa4070 */
[----:B------:R-:W-:-:S02]  /*8680*/  @!P6 VIADD R16, R21, 0x2 ;  /* 0x000000021510e836 */ /* 0x000fc40000000000 */
[----:B------:R-:W-:Y:S02]  /*8690*/  IMAD.MOV R21, RZ, RZ, -R20 ;  /* 0x000000ffff157224 */ /* 0x000fe400078e0a14 */
[----:B------:R-:W-:Y:S01]  /*86a0*/  VIADD R17, R20, 0xfffffffe ;  /* 0xfffffffe14117836 */ /* 0x000fe20000000000 */
[----:B------:R-:W-:Y:S01]  /*86b0*/  PRMT R20, R6, 0x7773, RZ ;  /* 0x0000777306147816 */ /* 0x000fe200000000ff */
[----:B------:R-:W-:Y:S01]  /*86c0*/  @!P2 VIADD R9, R18, 0x2 ;  /* 0x000000021209a836 */ /* 0x000fe20000000000 */
[----:B------:R-:W-:Y:S02]  /*86d0*/  PRMT R18, R7, 0x7770, RZ ;  /* 0x0000777007127816 */ /* 0x000fe400000000ff */
[----:B------:R-:W-:Y:S02]  /*86e0*/  ISETP.GT.U32.AND P2, PT, R20, 0x2, PT ;  /* 0x000000021400780c */ /* 0x000fe40003f44070 */
[----:B------:R-:W-:Y:S01]  /*86f0*/  PRMT R6, R4, 0x7770, RZ ;  /* 0x0000777004067816 */ /* 0x000fe200000000ff */
[----:B------:R-:W-:Y:S01]  /*8700*/  IMAD.MOV R23, RZ, RZ, -R20 ;  /* 0x000000ffff177224 */ /* 0x000fe200078e0a14 */
[----:B------:R-:W-:-:S02]  /*8710*/  PRMT R21, R21, 0x7710, RZ ;  /* 0x0000771015157816 */ /* 0x000fc400000000ff */
[----:B------:R-:W-:Y:S02]  /*8720*/  ISETP.GT.U32.AND P6, PT, R18, 0x3, PT ;  /* 0x000000031200780c */ /* 0x000fe40003fc4070 */
[----:B------:R-:W-:Y:S01]  /*8730*/  IADD3 R2, PT, PT, R6, R19, R2 ;  /* 0x0000001306027210 */ /* 0x000fe20007ffe002 */
[----:B------:R-:W-:Y:S02]  /*8740*/  IMAD.MOV R6, RZ, RZ, -R18 ;  /* 0x000000ffff067224 */ /* 0x000fe400078e0a12 */
[----:B------:R-:W-:Y:S01]  /*8750*/  @!P5 VIADD R17, R21, 0x2 ;  /* 0x000000021511d836 */ /* 0x000fe20000000000 */
[----:B------:R-:W-:Y:S01]  /*8760*/  IADD3 R16, PT, PT, R15, R2, R16 ;  /* 0x000000020f107210 */ /* 0x000fe20007ffe010 */
[----:B------:R-:W-:Y:S01]  /*8770*/  VIADD R4, R20, 0xfffffffe ;  /* 0xfffffffe14047836 */ /* 0x000fe20000000000 */
[----:B------:R-:W-:Y:S02]  /*8780*/  PRMT R20, R23, 0x7710, RZ ;  /* 0x0000771017147816 */ /* 0x000fe400000000ff */
[----:B------:R-:W-:-:S02]  /*8790*/  PRMT R0, R5, 0x7771, RZ ;  /* 0x0000777105007816 */ /* 0x000fc400000000ff */
[----:B------:R-:W-:Y:S02]  /*87a0*/  PRMT R2, R7, 0x7771, RZ ;  /* 0x0000777107027816 */ /* 0x000fe400000000ff */
[----:B------:R-:W-:Y:S01]  /*87b0*/  PRMT R6, R6, 0x7710, RZ ;  /* 0x0000771006067816 */ /* 0x000fe200000000ff */
[----:B------:R-:W-:Y:S01]  /*87c0*/  @!P2 VIADD R4, R20, 0x2 ;  /* 0x000000021404a836 */ /* 0x000fe20000000000 */
[----:B------:R-:W-:Y:S02]  /*87d0*/  IADD3 R16, PT, PT, R10, R16, R17 ;  /* 0x000000100a107210 */ /* 0x000fe40007ffe011 */
[----:B------:R-:W-:Y:S01]  /*87e0*/  PRMT R10, R5, 0x7772, RZ ;  /* 0x00007772050a7816 */ /* 0x000fe200000000ff */
[----:B------:R-:W-:Y:S01]  /*87f0*/  VIADD R15, R18, 0xfffffffd ;  /* 0xfffffffd120f7836 */ /* 0x000fe20000000000 */
        /* <DEDUP_REMOVED lines=22> */
[----:B------:R-:W-:Y:S01]  /*8960*/  IADD3 R4, PT, PT, R9, R16, R4 ;  /* 0x0000001009047210 */ /* 0x000fe20007ffe004 */
[----:B------:R-:W-:Y:S01]  /*8970*/  IMAD.MOV R10, RZ, RZ, -R6 ;  /* 0x000000ffff0a7224 */ /* 0x000fe200078e0a06 */
[----:B------:R-:W-:Y:S01]  /*8980*/  PRMT R7, R7, 0x7773, RZ ;  /* 0x0000777307077816 */ /* 0x000fe200000000ff */
[----:B------:R-:W-:Y:S01]  /*8990*/  IMAD.MOV R16, RZ, RZ, -R8 ;  /* 0x000000ffff107224 */ /* 0x000fe200078e0a08 */
[----:B------:R-:W-:Y:S01]  /*89a0*/  IADD3 R0, PT, PT, R0, R4, R15 ;  /* 0x0000000400007210 */ /* 0x000fe20007ffe00f */
[----:B------:R-:W-:Y:S01]  /*89b0*/  VIADD R9, R8, 0xfffffffd ;  /* 0xfffffffd08097836 */ /* 0x000fe20000000000 */
[----:B------:R-:W-:Y:S01]  /*89c0*/  ISETP.GT.U32.AND P6, PT, R7, 0x3, PT ;  /* 0x000000030700780c */ /* 0x000fe20003fc4070 */
[----:B------:R-:W-:Y:S01]  /*89d0*/  IMAD.MOV R4, RZ, RZ, -R7 ;  /* 0x000000ffff047224 */ /* 0x000fe200078e0a07 */
[----:B------:R-:W-:-:S02]  /*89e0*/  PRMT R10, R10, 0x7710, RZ ;  /* 0x000077100a0a7816 */ /* 0x000fc400000000ff */
[----:B------:R-:W-:Y:S01]  /*89f0*/  PRMT R8, R16, 0x7710, RZ ;  /* 0x0000771010087816 */ /* 0x000fe200000000ff */
[----:B------:R-:W-:Y:S01]  /*8a00*/  VIADD R6, R6, 0xfffffffd ;  /* 0xfffffffd06067836 */ /* 0x000fe20000000000 */
[----:B------:R-:W-:Y:S01]  /*8a10*/  PRMT R4, R4, 0x7710, RZ ;  /* 0x0000771004047816 */ /* 0x000fe200000000ff */
[----:B------:R-:W-:Y:S01]  /*8a20*/  @!P5 VIADD R6, R10, 0x3 ;  /* 0x000000030a06d836 */ /* 0x000fe20000000000 */
[----:B------:R-:W-:Y:S01]  /*8a30*/  IADD3 R0, PT, PT, R5, R0, R2 ;  /* 0x0000000005007210 */ /* 0x000fe20007ffe002 */
[----:B------:R-:W-:Y:S01]  /*8a40*/  @!P2 VIADD R9, R8, 0x3 ;  /* 0x000000030809a836 */ /* 0x000fe20000000000 */
[----:B------:R-:W-:Y:S01]  /*8a50*/  ISETP.NE.AND P2, PT, R22, RZ, PT ;  /* 0x000000ff1600720c */ /* 0x000fe20003f45270 */
[----:B------:R-:W-:Y:S02]  /*8a60*/  IMAD.MOV.U32 R10, RZ, RZ, 0xb ;  /* 0x0000000bff0a7424 */ /* 0x000fe400078e00ff */
[----:B------:R-:W-:Y:S01]  /*8a70*/  VIADD R7, R7, 0xfffffffd ;  /* 0xfffffffd07077836 */ /* 0x000fe20000000000 */
[----:B------:R-:W-:Y:S01]  /*8a80*/  IADD3 R0, PT, PT, R6, R0, R9 ;  /* 0x0000000006007210 */ /* 0x000fe20007ffe009 */
[----:B------:R-:W-:Y:S01]  /*8a90*/  @!P6 VIADD R7, R4, 0x3 ;  /* 0x000000030407e836 */ /* 0x000fe20000000000 */
[----:B------:R-:W-:Y:S01]  /*8aa0*/  @!P0 PRMT R8, R10, 0x7610, R8 ;  /* 0x000076100a088816 */ /* 0x000fe20000000008 */
[----:B------:R-:W-:-:S02]  /*8ab0*/  IMAD.MOV.U32 R2, RZ, RZ, 0xc ;  /* 0x0000000cff027424 */ /* 0x000fc400078e00ff */
[----:B------:R-:W-:Y:S02]  /*8ac0*/  IMAD.MOV.U32 R4, RZ, RZ, 0xd ;  /* 0x0000000dff047424 */ /* 0x000fe400078e00ff */
[----:B------:R-:W-:Y:S01]  /*8ad0*/  IMAD.MOV.U32 R5, RZ, RZ, 0xe ;  /* 0x0000000eff057424 */ /* 0x000fe200078e00ff */
[----:B------:R0:W-:Y:S01]  /*8ae0*/  @!P0 STS.U8 [R14+0x10], R8 ;  /* 0x000010080e008388 */ /* 0x0001e20000000000 */
        /* <DEDUP_REMOVED lines=8> */
[----:B------:R0:W-:Y:S04]  /*8b70*/  STS.U8 [R14+0xf], R22 ;  /* 0x00000f160e007388 */ /* 0x0001e80000000000 */
[----:B------:R0:W-:Y:S04]  /*8b80*/  @!P2 STS.U8 [R14+0x10], R6 ;  /* 0x000010060e00a388 */ /* 0x0001e80000000000 */
[----:B------:R0:W-:Y:S01]  /*8b90*/  STS.U8 [R14+0x11], R7 ;  /* 0x000011070e007388 */ /* 0x0001e20000000000 */
[----:B------:R-:W-:-:S07]  /*8ba0*/  PRMT R17, RZ, 0x7610, R17 ;  /* 0x00007610ff117816 */ /* 0x000fce0000000011 */
.L_x_60:
[----:B------:R-:W-:Y:S05]  /*8bb0*/  BSYNC B1 ;  /* 0x0000000000017941 */ /* 0x000fea0003800000 */
.L_x_48:
[----:B------:R-:W-:Y:S05]  /*8bc0*/  BRA `(.L_x_61) ;  /* 0xffffffbc00dc7947 */ /* 0x000fea000383ffff */
.L_x_39:
[----:B------:R-:W-:Y:S05]  /*8bd0*/  BSYNC B0 ;  /* 0x0000000000007941 */ /* 0x000fea0003800000 */
.L_x_38:
[----:B01----:R-:W-:Y:S05]  /*8be0*/  BPT.TRAP 0x1 ;  /* 0x000000040000795c */ /* 0x003fea0000300000 */
.L_x_62:
[----:B------:R-:W-:-:S00]  /*8bf0*/  BRA `(.L_x_62) ;  /* 0xfffffffc00fc7947 */ /* 0x000fc0000383ffff */
[----:B------:R-:W-:-:S00]  /*8c00*/  NOP ;  /* 0x0000000000007918 */ /* 0x000fc00000000000 */
[----:B------:R-:W-:-:S00]  /*8c10*/  NOP ;  /* 0x0000000000007918 */ /* 0x000fc00000000000 */
[----:B------:R-:W-:-:S00]  /*8c20*/  NOP ;  /* 0x0000000000007918 */ /* 0x000fc00000000000 */
[----:B------:R-:W-:-:S00]  /*8c30*/  NOP ;  /* 0x0000000000007918 */ /* 0x000fc00000000000 */
[----:B------:R-:W-:-:S00]  /*8c40*/  NOP ;  /* 0x0000000000007918 */ /* 0x000fc00000000000 */
[----:B------:R-:W-:-:S00]  /*8c50*/  NOP ;  /* 0x0000000000007918 */ /* 0x000fc00000000000 */
[----:B------:R-:W-:-:S00]  /*8c60*/  NOP ;  /* 0x0000000000007918 */ /* 0x000fc00000000000 */
[----:B------:R-:W-:-:S00]  /*8c70*/  NOP ;  /* 0x0000000000007918 */ /* 0x000fc00000000000 */
.L_x_63:


//--------------------- .nv.shared._Z11idas_kernelP9input_tagPiPaP15search_stat_tagiS2_Pb --------------------------
	.section	.nv.shared._Z11idas_kernelP9input_tagPiPaP15search_stat_tagiS2_Pb,"aw",@nobits
	.sectionflags	@""
	.align	4
.nv.shared._Z11idas_kernelP9input_tagPiPaP15search_stat_tagiS2_Pb:
	.zero		5252


//--------------------- .nv.shared.reserved.0     --------------------------
	.section	.nv.shared.reserved.0,"aw",@nobits
	.weak		__nv_reservedSMEM_offset_0_alias
	.size		__nv_reservedSMEM_offset_0_alias, 0, 64
	.other		__nv_reservedSMEM_offset_0_alias,@"STO_CUDA_RESERVED_SHARED STV_DEFAULT"
__nv_reservedSMEM_offset_0_alias:
	.zero		0
	.zero		64


//--------------------- .nv.global                --------------------------
	.section	.nv.global,"aw",@nobits
.nv.global:
	.type		assert_direction2,@object
	.size		assert_direction2,(assert_direction - assert_direction2)
assert_direction2:
	.zero		1
	.type		assert_direction,@object
	.size		assert_direction,(.L_1 - assert_direction)
assert_direction:
	.zero		1
.L_1:


//--------------------- .nv.constant0._Z11idas_kernelP9input_tagPiPaP15search_stat_tagiS2_Pb --------------------------
	.section	.nv.constant0._Z11idas_kernelP9input_tagPiPaP15search_stat_tagiS2_Pb,"a",@progbits
	.sectionflags	@""
	.align	4
.nv.constant0._Z11idas_kernelP9input_tagPiPaP15search_stat_tagiS2_Pb:
	.zero		952


//--------------------- SYMBOLS --------------------------

	.type		.nv.reservedSmem.offset0,@object
	.size		.nv.reservedSmem.offset0,0x4
	.type		.nv.reservedSmem.cap,@object
	.size		.nv.reservedSmem.cap,0x4
